//
// Generated by NVIDIA NVVM Compiler
//
// Compiler Build ID: CL-36424714
// Cuda compilation tools, release 13.0, V13.0.88
// Based on NVVM 20.0.0
//

.version 9.0
.target sm_100
.address_size 64

	// .globl	_Z9gpu_sgemmILj16EEvPfS0_S0_iii
// _ZZ9gpu_sgemmILj16EEvPfS0_S0_iiiE8A_shared has been demoted
// _ZZ9gpu_sgemmILj16EEvPfS0_S0_iiiE8B_shared has been demoted

.visible .entry _Z9gpu_sgemmILj16EEvPfS0_S0_iii(
	.param .u64 .ptr .align 1 _Z9gpu_sgemmILj16EEvPfS0_S0_iii_param_0,
	.param .u64 .ptr .align 1 _Z9gpu_sgemmILj16EEvPfS0_S0_iii_param_1,
	.param .u64 .ptr .align 1 _Z9gpu_sgemmILj16EEvPfS0_S0_iii_param_2,
	.param .u32 _Z9gpu_sgemmILj16EEvPfS0_S0_iii_param_3,
	.param .u32 _Z9gpu_sgemmILj16EEvPfS0_S0_iii_param_4,
	.param .u32 _Z9gpu_sgemmILj16EEvPfS0_S0_iii_param_5
)
{
	.reg .pred 	%p<182>;
	.reg .b32 	%r<360>;
	.reg .b32 	%f<227>;
	.reg .b64 	%rd<140>;
	// demoted variable
	.shared .align 4 .b8 _ZZ9gpu_sgemmILj16EEvPfS0_S0_iiiE8A_shared[1024];
	// demoted variable
	.shared .align 4 .b8 _ZZ9gpu_sgemmILj16EEvPfS0_S0_iiiE8B_shared[1024];
	ld.param.u64 	%rd13, [_Z9gpu_sgemmILj16EEvPfS0_S0_iii_param_0];
	ld.param.u64 	%rd14, [_Z9gpu_sgemmILj16EEvPfS0_S0_iii_param_1];
	ld.param.u64 	%rd15, [_Z9gpu_sgemmILj16EEvPfS0_S0_iii_param_2];
	ld.param.u32 	%r49, [_Z9gpu_sgemmILj16EEvPfS0_S0_iii_param_3];
	ld.param.u32 	%r50, [_Z9gpu_sgemmILj16EEvPfS0_S0_iii_param_4];
	ld.param.u32 	%r51, [_Z9gpu_sgemmILj16EEvPfS0_S0_iii_param_5];
	cvta.to.global.u64 	%rd1, %rd13;
	cvta.to.global.u64 	%rd2, %rd14;
	cvta.to.global.u64 	%rd3, %rd15;
	mov.u32 	%r52, %ctaid.y;
	mov.u32 	%r53, %ctaid.x;
	mov.u32 	%r1, %tid.y;
	mov.u32 	%r2, %tid.x;
	shl.b32 	%r3, %r52, 4;
	shl.b32 	%r4, %r1, 2;
	add.s32 	%r5, %r3, %r4;
	shl.b32 	%r6, %r53, 4;
	shl.b32 	%r7, %r2, 2;
	add.s32 	%r8, %r6, %r7;
	setp.lt.s32 	%p1, %r51, 1;
	mov.f32 	%f163, 0f00000000;
	mov.f32 	%f164, %f163;
	mov.f32 	%f165, %f163;
	mov.f32 	%f166, %f163;
	mov.f32 	%f167, %f163;
	mov.f32 	%f168, %f163;
	mov.f32 	%f169, %f163;
	mov.f32 	%f170, %f163;
	mov.f32 	%f171, %f163;
	mov.f32 	%f172, %f163;
	mov.f32 	%f173, %f163;
	mov.f32 	%f174, %f163;
	mov.f32 	%f175, %f163;
	mov.f32 	%f176, %f163;
	mov.f32 	%f177, %f163;
	mov.f32 	%f178, %f163;
	@%p1 bra 	$L__BB0_153;
	mov.b32 	%r356, 0;
	mov.f32 	%f163, 0f00000000;
$L__BB0_2:
	add.s32 	%r10, %r7, %r356;
	mov.b32 	%r357, 0;
$L__BB0_3:
	add.s32 	%r12, %r357, %r4;
	setp.gt.u32 	%p2, %r12, 15;
	shl.b32 	%r56, %r12, 6;
	mov.u32 	%r57, _ZZ9gpu_sgemmILj16EEvPfS0_S0_iiiE8A_shared;
	add.s32 	%r13, %r57, %r56;
	@%p2 bra 	$L__BB0_17;
	setp.gt.u32 	%p3, %r2, 3;
	add.s32 	%r14, %r5, %r357;
	@%p3 bra 	$L__BB0_17;
	setp.ge.s32 	%p4, %r14, %r49;
	setp.ge.s32 	%p5, %r10, %r51;
	shl.b32 	%r58, %r7, 2;
	add.s32 	%r15, %r13, %r58;
	or.pred  	%p6, %p4, %p5;
	@%p6 bra 	$L__BB0_7;
	mad.lo.s32 	%r60, %r14, %r51, %r10;
	mul.wide.u32 	%rd16, %r60, 4;
	add.s64 	%rd17, %rd1, %rd16;
	ld.global.f32 	%f115, [%rd17];
	st.shared.f32 	[%r15], %f115;
	bra.uni 	$L__BB0_8;
$L__BB0_7:
	mov.b32 	%r59, 0;
	st.shared.u32 	[%r15], %r59;
$L__BB0_8:
	setp.lt.s32 	%p7, %r14, %r49;
	add.s32 	%r61, %r10, 1;
	setp.lt.s32 	%p8, %r61, %r51;
	and.pred  	%p9, %p7, %p8;
	mad.lo.s32 	%r62, %r14, %r51, %r10;
	mul.wide.u32 	%rd18, %r62, 4;
	add.s64 	%rd4, %rd1, %rd18;
	@%p9 bra 	$L__BB0_10;
	mov.b32 	%r63, 0;
	st.shared.u32 	[%r15+4], %r63;
	bra.uni 	$L__BB0_11;
$L__BB0_10:
	ld.global.f32 	%f116, [%rd4+4];
	st.shared.f32 	[%r15+4], %f116;
$L__BB0_11:
	add.s32 	%r64, %r10, 2;
	setp.lt.s32 	%p11, %r64, %r51;
	and.pred  	%p12, %p7, %p11;
	@%p12 bra 	$L__BB0_13;
	mov.b32 	%r65, 0;
	st.shared.u32 	[%r15+8], %r65;
	bra.uni 	$L__BB0_14;
$L__BB0_13:
	ld.global.f32 	%f117, [%rd4+8];
	st.shared.f32 	[%r15+8], %f117;
$L__BB0_14:
	add.s32 	%r66, %r10, 3;
	setp.lt.s32 	%p14, %r66, %r51;
	and.pred  	%p15, %p7, %p14;
	@%p15 bra 	$L__BB0_16;
	mov.b32 	%r67, 0;
	st.shared.u32 	[%r15+12], %r67;
	bra.uni 	$L__BB0_17;
$L__BB0_16:
	ld.global.f32 	%f118, [%rd4+12];
	st.shared.f32 	[%r15+12], %f118;
$L__BB0_17:
	setp.gt.u32 	%p16, %r12, 14;
	@%p16 bra 	$L__BB0_31;
	setp.gt.u32 	%p17, %r2, 3;
	add.s32 	%r68, %r12, %r3;
	add.s32 	%r16, %r68, 1;
	@%p17 bra 	$L__BB0_31;
	setp.lt.s32 	%p18, %r16, %r49;
	setp.lt.s32 	%p19, %r10, %r51;
	and.pred  	%p20, %p18, %p19;
	shl.b32 	%r69, %r12, 6;
	mov.u32 	%r70, _ZZ9gpu_sgemmILj16EEvPfS0_S0_iiiE8A_shared;
	add.s32 	%r71, %r70, %r69;
	shl.b32 	%r72, %r7, 2;
	add.s32 	%r17, %r71, %r72;
	@%p20 bra 	$L__BB0_21;
	mov.b32 	%r73, 0;
	st.shared.u32 	[%r17+64], %r73;
	bra.uni 	$L__BB0_22;
$L__BB0_21:
	mad.lo.s32 	%r74, %r16, %r51, %r10;
	mul.wide.u32 	%rd19, %r74, 4;
	add.s64 	%rd20, %rd1, %rd19;
	ld.global.f32 	%f119, [%rd20];
	st.shared.f32 	[%r17+64], %f119;
$L__BB0_22:
	add.s32 	%r75, %r10, 1;
	setp.lt.s32 	%p22, %r75, %r51;
	and.pred  	%p23, %p18, %p22;
	mad.lo.s32 	%r76, %r16, %r51, %r10;
	mul.wide.u32 	%rd21, %r76, 4;
	add.s64 	%rd5, %rd1, %rd21;
	@%p23 bra 	$L__BB0_24;
	mov.b32 	%r77, 0;
	st.shared.u32 	[%r17+68], %r77;
	bra.uni 	$L__BB0_25;
$L__BB0_24:
	ld.global.f32 	%f120, [%rd5+4];
	st.shared.f32 	[%r17+68], %f120;
$L__BB0_25:
	add.s32 	%r78, %r10, 2;
	setp.lt.s32 	%p25, %r78, %r51;
	and.pred  	%p26, %p18, %p25;
	@%p26 bra 	$L__BB0_27;
	mov.b32 	%r79, 0;
	st.shared.u32 	[%r17+72], %r79;
	bra.uni 	$L__BB0_28;
$L__BB0_27:
	ld.global.f32 	%f121, [%rd5+8];
	st.shared.f32 	[%r17+72], %f121;
$L__BB0_28:
	add.s32 	%r80, %r10, 3;
	setp.lt.s32 	%p28, %r80, %r51;
	and.pred  	%p29, %p18, %p28;
	@%p29 bra 	$L__BB0_30;
	mov.b32 	%r81, 0;
	st.shared.u32 	[%r17+76], %r81;
	bra.uni 	$L__BB0_31;
$L__BB0_30:
	ld.global.f32 	%f122, [%rd5+12];
	st.shared.f32 	[%r17+76], %f122;
$L__BB0_31:
	setp.gt.u32 	%p30, %r12, 13;
	@%p30 bra 	$L__BB0_45;
	setp.gt.u32 	%p31, %r2, 3;
	add.s32 	%r82, %r12, %r3;
	add.s32 	%r18, %r82, 2;
	@%p31 bra 	$L__BB0_45;
	setp.lt.s32 	%p32, %r18, %r49;
	setp.lt.s32 	%p33, %r10, %r51;
	and.pred  	%p34, %p32, %p33;
	shl.b32 	%r83, %r12, 6;
	mov.u32 	%r84, _ZZ9gpu_sgemmILj16EEvPfS0_S0_iiiE8A_shared;
	add.s32 	%r85, %r84, %r83;
	shl.b32 	%r86, %r7, 2;
	add.s32 	%r19, %r85, %r86;
	@%p34 bra 	$L__BB0_35;
	mov.b32 	%r87, 0;
	st.shared.u32 	[%r19+128], %r87;
	bra.uni 	$L__BB0_36;
$L__BB0_35:
	mad.lo.s32 	%r88, %r18, %r51, %r10;
	mul.wide.u32 	%rd22, %r88, 4;
	add.s64 	%rd23, %rd1, %rd22;
	ld.global.f32 	%f123, [%rd23];
	st.shared.f32 	[%r19+128], %f123;
$L__BB0_36:
	add.s32 	%r89, %r10, 1;
	setp.lt.s32 	%p36, %r89, %r51;
	and.pred  	%p37, %p32, %p36;
	mad.lo.s32 	%r90, %r18, %r51, %r10;
	mul.wide.u32 	%rd24, %r90, 4;
	add.s64 	%rd6, %rd1, %rd24;
	@%p37 bra 	$L__BB0_38;
	mov.b32 	%r91, 0;
	st.shared.u32 	[%r19+132], %r91;
	bra.uni 	$L__BB0_39;
$L__BB0_38:
	ld.global.f32 	%f124, [%rd6+4];
	st.shared.f32 	[%r19+132], %f124;
$L__BB0_39:
	add.s32 	%r92, %r10, 2;
	setp.lt.s32 	%p39, %r92, %r51;
	and.pred  	%p40, %p32, %p39;
	@%p40 bra 	$L__BB0_41;
	mov.b32 	%r93, 0;
	st.shared.u32 	[%r19+136], %r93;
	bra.uni 	$L__BB0_42;
$L__BB0_41:
	ld.global.f32 	%f125, [%rd6+8];
	st.shared.f32 	[%r19+136], %f125;
$L__BB0_42:
	add.s32 	%r94, %r10, 3;
	setp.lt.s32 	%p42, %r94, %r51;
	and.pred  	%p43, %p32, %p42;
	@%p43 bra 	$L__BB0_44;
	mov.b32 	%r95, 0;
	st.shared.u32 	[%r19+140], %r95;
	bra.uni 	$L__BB0_45;
$L__BB0_44:
	ld.global.f32 	%f126, [%rd6+12];
	st.shared.f32 	[%r19+140], %f126;
$L__BB0_45:
	setp.gt.u32 	%p44, %r12, 12;
	@%p44 bra 	$L__BB0_59;
	setp.gt.u32 	%p45, %r2, 3;
	add.s32 	%r96, %r12, %r3;
	add.s32 	%r20, %r96, 3;
	mul.lo.s32 	%r21, %r20, %r51;
	@%p45 bra 	$L__BB0_59;
	setp.lt.s32 	%p46, %r20, %r49;
	setp.lt.s32 	%p47, %r10, %r51;
	and.pred  	%p48, %p46, %p47;
	add.s32 	%r97, %r357, %r4;
	shl.b32 	%r98, %r97, 6;
	mov.u32 	%r99, _ZZ9gpu_sgemmILj16EEvPfS0_S0_iiiE8A_shared;
	add.s32 	%r100, %r99, %r98;
	shl.b32 	%r101, %r7, 2;
	add.s32 	%r22, %r100, %r101;
	@%p48 bra 	$L__BB0_49;
	mov.b32 	%r102, 0;
	st.shared.u32 	[%r22+192], %r102;
	bra.uni 	$L__BB0_50;
$L__BB0_49:
	add.s32 	%r103, %r10, %r21;
	mul.wide.u32 	%rd25, %r103, 4;
	add.s64 	%rd26, %rd1, %rd25;
	ld.global.f32 	%f127, [%rd26];
	st.shared.f32 	[%r22+192], %f127;
$L__BB0_50:
	add.s32 	%r104, %r10, 1;
	setp.lt.s32 	%p50, %r104, %r51;
	and.pred  	%p51, %p46, %p50;
	add.s32 	%r105, %r10, %r21;
	mul.wide.u32 	%rd27, %r105, 4;
	add.s64 	%rd7, %rd1, %rd27;
	@%p51 bra 	$L__BB0_52;
	mov.b32 	%r106, 0;
	st.shared.u32 	[%r22+196], %r106;
	bra.uni 	$L__BB0_53;
$L__BB0_52:
	ld.global.f32 	%f128, [%rd7+4];
	st.shared.f32 	[%r22+196], %f128;
$L__BB0_53:
	add.s32 	%r107, %r10, 2;
	setp.lt.s32 	%p53, %r107, %r51;
	and.pred  	%p54, %p46, %p53;
	@%p54 bra 	$L__BB0_55;
	mov.b32 	%r108, 0;
	st.shared.u32 	[%r22+200], %r108;
	bra.uni 	$L__BB0_56;
$L__BB0_55:
	ld.global.f32 	%f129, [%rd7+8];
	st.shared.f32 	[%r22+200], %f129;
$L__BB0_56:
	add.s32 	%r109, %r10, 3;
	setp.lt.s32 	%p56, %r109, %r51;
	and.pred  	%p57, %p46, %p56;
	@%p57 bra 	$L__BB0_58;
	mov.b32 	%r110, 0;
	st.shared.u32 	[%r22+204], %r110;
	bra.uni 	$L__BB0_59;
$L__BB0_58:
	ld.global.f32 	%f130, [%rd7+12];
	st.shared.f32 	[%r22+204], %f130;
$L__BB0_59:
	mov.u32 	%r111, %ntid.y;
	shl.b32 	%r112, %r111, 2;
	add.s32 	%r357, %r357, %r112;
	setp.lt.u32 	%p58, %r357, 16;
	@%p58 bra 	$L__BB0_3;
	mov.b32 	%r358, 0;
$L__BB0_61:
	add.s32 	%r25, %r358, %r7;
	setp.gt.u32 	%p59, %r25, 15;
	@%p59 bra 	$L__BB0_75;
	setp.gt.u32 	%p60, %r1, 3;
	@%p60 bra 	$L__BB0_75;
	add.s32 	%r114, %r8, %r358;
	setp.ge.s32 	%p61, %r114, %r50;
	add.s32 	%r115, %r4, %r356;
	setp.ge.s32 	%p62, %r115, %r51;
	shl.b32 	%r116, %r25, 2;
	mov.u32 	%r117, _ZZ9gpu_sgemmILj16EEvPfS0_S0_iiiE8B_shared;
	add.s32 	%r118, %r117, %r116;
	shl.b32 	%r119, %r4, 6;
	add.s32 	%r26, %r118, %r119;
	or.pred  	%p63, %p62, %p61;
	@%p63 bra 	$L__BB0_65;
	add.s32 	%r121, %r8, %r358;
	add.s32 	%r122, %r4, %r356;
	mad.lo.s32 	%r123, %r122, %r50, %r121;
	mul.wide.s32 	%rd28, %r123, 4;
	add.s64 	%rd29, %rd2, %rd28;
	ld.global.f32 	%f131, [%rd29];
	shl.b32 	%r124, %r25, 2;
	mov.u32 	%r125, _ZZ9gpu_sgemmILj16EEvPfS0_S0_iiiE8B_shared;
	add.s32 	%r126, %r125, %r124;
	shl.b32 	%r127, %r4, 6;
	add.s32 	%r128, %r126, %r127;
	st.shared.f32 	[%r128], %f131;
	bra.uni 	$L__BB0_66;
$L__BB0_65:
	mov.b32 	%r120, 0;
	st.shared.u32 	[%r26], %r120;
$L__BB0_66:
	add.s32 	%r129, %r8, %r358;
	setp.lt.s32 	%p64, %r129, %r50;
	add.s32 	%r130, %r4, %r356;
	add.s32 	%r131, %r130, 1;
	setp.lt.s32 	%p65, %r131, %r51;
	and.pred  	%p66, %p65, %p64;
	@%p66 bra 	$L__BB0_68;
	shl.b32 	%r132, %r25, 2;
	mov.u32 	%r133, _ZZ9gpu_sgemmILj16EEvPfS0_S0_iiiE8B_shared;
	add.s32 	%r134, %r133, %r132;
	shl.b32 	%r135, %r4, 6;
	add.s32 	%r136, %r134, %r135;
	mov.b32 	%r137, 0;
	st.shared.u32 	[%r136+64], %r137;
	bra.uni 	$L__BB0_69;
$L__BB0_68:
	add.s32 	%r138, %r8, %r358;
	add.s32 	%r139, %r4, %r356;
	mad.lo.s32 	%r140, %r50, %r139, %r50;
	add.s32 	%r141, %r140, %r138;
	mul.wide.s32 	%rd30, %r141, 4;
	add.s64 	%rd31, %rd2, %rd30;
	ld.global.f32 	%f132, [%rd31];
	shl.b32 	%r142, %r25, 2;
	mov.u32 	%r143, _ZZ9gpu_sgemmILj16EEvPfS0_S0_iiiE8B_shared;
	add.s32 	%r144, %r143, %r142;
	shl.b32 	%r145, %r4, 6;
	add.s32 	%r146, %r144, %r145;
	st.shared.f32 	[%r146+64], %f132;
$L__BB0_69:
	add.s32 	%r147, %r8, %r358;
	setp.lt.s32 	%p67, %r147, %r50;
	add.s32 	%r148, %r4, %r356;
	add.s32 	%r149, %r148, 2;
	setp.lt.s32 	%p68, %r149, %r51;
	and.pred  	%p69, %p68, %p67;
	@%p69 bra 	$L__BB0_71;
	shl.b32 	%r150, %r25, 2;
	mov.u32 	%r151, _ZZ9gpu_sgemmILj16EEvPfS0_S0_iiiE8B_shared;
	add.s32 	%r152, %r151, %r150;
	shl.b32 	%r153, %r4, 6;
	add.s32 	%r154, %r152, %r153;
	mov.b32 	%r155, 0;
	st.shared.u32 	[%r154+128], %r155;
	bra.uni 	$L__BB0_72;
$L__BB0_71:
	add.s32 	%r156, %r8, %r358;
	add.s32 	%r157, %r4, %r356;
	add.s32 	%r158, %r157, 2;
	mad.lo.s32 	%r159, %r158, %r50, %r156;
	mul.wide.s32 	%rd32, %r159, 4;
	add.s64 	%rd33, %rd2, %rd32;
	ld.global.f32 	%f133, [%rd33];
	shl.b32 	%r160, %r25, 2;
	mov.u32 	%r161, _ZZ9gpu_sgemmILj16EEvPfS0_S0_iiiE8B_shared;
	add.s32 	%r162, %r161, %r160;
	shl.b32 	%r163, %r4, 6;
	add.s32 	%r164, %r162, %r163;
	st.shared.f32 	[%r164+128], %f133;
$L__BB0_72:
	add.s32 	%r165, %r8, %r358;
	setp.lt.s32 	%p70, %r165, %r50;
	add.s32 	%r166, %r4, %r356;
	add.s32 	%r167, %r166, 3;
	setp.lt.s32 	%p71, %r167, %r51;
	and.pred  	%p72, %p71, %p70;
	@%p72 bra 	$L__BB0_74;
	shl.b32 	%r168, %r25, 2;
	mov.u32 	%r169, _ZZ9gpu_sgemmILj16EEvPfS0_S0_iiiE8B_shared;
	add.s32 	%r170, %r169, %r168;
	shl.b32 	%r171, %r4, 6;
	add.s32 	%r172, %r170, %r171;
	mov.b32 	%r173, 0;
	st.shared.u32 	[%r172+192], %r173;
	bra.uni 	$L__BB0_75;
$L__BB0_74:
	add.s32 	%r174, %r8, %r358;
	add.s32 	%r175, %r4, %r356;
	add.s32 	%r176, %r175, 3;
	mad.lo.s32 	%r177, %r176, %r50, %r174;
	mul.wide.s32 	%rd34, %r177, 4;
	add.s64 	%rd35, %rd2, %rd34;
	ld.global.f32 	%f134, [%rd35];
	shl.b32 	%r178, %r25, 2;
	mov.u32 	%r179, _ZZ9gpu_sgemmILj16EEvPfS0_S0_iiiE8B_shared;
	add.s32 	%r180, %r179, %r178;
	shl.b32 	%r181, %r4, 6;
	add.s32 	%r182, %r180, %r181;
	st.shared.f32 	[%r182+192], %f134;
$L__BB0_75:
	add.s32 	%r183, %r4, %r356;
	add.s32 	%r184, %r183, 2;
	mul.lo.s32 	%r27, %r184, %r50;
	mul.lo.s32 	%r28, %r183, %r50;
	add.s32 	%r29, %r28, %r50;
	add.s32 	%r185, %r183, 3;
	mul.lo.s32 	%r30, %r185, %r50;
	setp.gt.u32 	%p73, %r25, 14;
	@%p73 bra 	$L__BB0_89;
	setp.gt.u32 	%p74, %r1, 3;
	@%p74 bra 	$L__BB0_89;
	add.s32 	%r186, %r25, %r6;
	add.s32 	%r187, %r186, 1;
	setp.lt.s32 	%p75, %r187, %r50;
	add.s32 	%r188, %r4, %r356;
	setp.lt.s32 	%p76, %r188, %r51;
	and.pred  	%p77, %p76, %p75;
	@%p77 bra 	$L__BB0_79;
	shl.b32 	%r189, %r25, 2;
	mov.u32 	%r190, _ZZ9gpu_sgemmILj16EEvPfS0_S0_iiiE8B_shared;
	add.s32 	%r191, %r190, %r189;
	shl.b32 	%r192, %r4, 6;
	add.s32 	%r193, %r191, %r192;
	mov.b32 	%r194, 0;
	st.shared.u32 	[%r193+4], %r194;
	bra.uni 	$L__BB0_80;
$L__BB0_79:
	cvt.u64.u32 	%rd36, %r25;
	cvt.s64.s32 	%rd37, %r6;
	add.s64 	%rd38, %rd36, %rd37;
	cvt.s64.s32 	%rd39, %r28;
	add.s64 	%rd40, %rd38, %rd39;
	shl.b64 	%rd41, %rd40, 2;
	add.s64 	%rd42, %rd2, %rd41;
	ld.global.f32 	%f135, [%rd42+4];
	shl.b32 	%r195, %r25, 2;
	mov.u32 	%r196, _ZZ9gpu_sgemmILj16EEvPfS0_S0_iiiE8B_shared;
	add.s32 	%r197, %r196, %r195;
	shl.b32 	%r198, %r4, 6;
	add.s32 	%r199, %r197, %r198;
	st.shared.f32 	[%r199+4], %f135;
$L__BB0_80:
	add.s32 	%r200, %r25, %r6;
	add.s32 	%r201, %r200, 1;
	setp.lt.s32 	%p78, %r201, %r50;
	add.s32 	%r202, %r4, %r356;
	add.s32 	%r203, %r202, 1;
	setp.lt.s32 	%p79, %r203, %r51;
	and.pred  	%p80, %p79, %p78;
	@%p80 bra 	$L__BB0_82;
	shl.b32 	%r204, %r25, 2;
	mov.u32 	%r205, _ZZ9gpu_sgemmILj16EEvPfS0_S0_iiiE8B_shared;
	add.s32 	%r206, %r205, %r204;
	shl.b32 	%r207, %r4, 6;
	add.s32 	%r208, %r206, %r207;
	mov.b32 	%r209, 0;
	st.shared.u32 	[%r208+68], %r209;
	bra.uni 	$L__BB0_83;
$L__BB0_82:
	cvt.u64.u32 	%rd43, %r25;
	cvt.s64.s32 	%rd44, %r6;
	add.s64 	%rd45, %rd43, %rd44;
	cvt.s64.s32 	%rd46, %r29;
	add.s64 	%rd47, %rd45, %rd46;
	shl.b64 	%rd48, %rd47, 2;
	add.s64 	%rd49, %rd2, %rd48;
	ld.global.f32 	%f136, [%rd49+4];
	shl.b32 	%r210, %r25, 2;
	mov.u32 	%r211, _ZZ9gpu_sgemmILj16EEvPfS0_S0_iiiE8B_shared;
	add.s32 	%r212, %r211, %r210;
	shl.b32 	%r213, %r4, 6;
	add.s32 	%r214, %r212, %r213;
	st.shared.f32 	[%r214+68], %f136;
$L__BB0_83:
	add.s32 	%r215, %r25, %r6;
	add.s32 	%r216, %r215, 1;
	setp.lt.s32 	%p81, %r216, %r50;
	add.s32 	%r217, %r4, %r356;
	add.s32 	%r218, %r217, 2;
	setp.lt.s32 	%p82, %r218, %r51;
	and.pred  	%p83, %p82, %p81;
	@%p83 bra 	$L__BB0_85;
	shl.b32 	%r219, %r25, 2;
	mov.u32 	%r220, _ZZ9gpu_sgemmILj16EEvPfS0_S0_iiiE8B_shared;
	add.s32 	%r221, %r220, %r219;
	shl.b32 	%r222, %r4, 6;
	add.s32 	%r223, %r221, %r222;
	mov.b32 	%r224, 0;
	st.shared.u32 	[%r223+132], %r224;
	bra.uni 	$L__BB0_86;
$L__BB0_85:
	cvt.u64.u32 	%rd50, %r25;
	cvt.s64.s32 	%rd51, %r6;
	add.s64 	%rd52, %rd50, %rd51;
	cvt.s64.s32 	%rd53, %r27;
	add.s64 	%rd54, %rd52, %rd53;
	shl.b64 	%rd55, %rd54, 2;
	add.s64 	%rd56, %rd2, %rd55;
	ld.global.f32 	%f137, [%rd56+4];
	shl.b32 	%r225, %r25, 2;
	mov.u32 	%r226, _ZZ9gpu_sgemmILj16EEvPfS0_S0_iiiE8B_shared;
	add.s32 	%r227, %r226, %r225;
	shl.b32 	%r228, %r4, 6;
	add.s32 	%r229, %r227, %r228;
	st.shared.f32 	[%r229+132], %f137;
$L__BB0_86:
	add.s32 	%r230, %r25, %r6;
	add.s32 	%r231, %r230, 1;
	setp.lt.s32 	%p84, %r231, %r50;
	add.s32 	%r232, %r4, %r356;
	add.s32 	%r233, %r232, 3;
	setp.lt.s32 	%p85, %r233, %r51;
	and.pred  	%p86, %p85, %p84;
	@%p86 bra 	$L__BB0_88;
	shl.b32 	%r234, %r25, 2;
	mov.u32 	%r235, _ZZ9gpu_sgemmILj16EEvPfS0_S0_iiiE8B_shared;
	add.s32 	%r236, %r235, %r234;
	shl.b32 	%r237, %r4, 6;
	add.s32 	%r238, %r236, %r237;
	mov.b32 	%r239, 0;
	st.shared.u32 	[%r238+196], %r239;
	bra.uni 	$L__BB0_89;
$L__BB0_88:
	cvt.u64.u32 	%rd57, %r25;
	cvt.s64.s32 	%rd58, %r6;
	add.s64 	%rd59, %rd57, %rd58;
	cvt.s64.s32 	%rd60, %r30;
	add.s64 	%rd61, %rd59, %rd60;
	shl.b64 	%rd62, %rd61, 2;
	add.s64 	%rd63, %rd2, %rd62;
	ld.global.f32 	%f138, [%rd63+4];
	shl.b32 	%r240, %r25, 2;
	mov.u32 	%r241, _ZZ9gpu_sgemmILj16EEvPfS0_S0_iiiE8B_shared;
	add.s32 	%r242, %r241, %r240;
	shl.b32 	%r243, %r4, 6;
	add.s32 	%r244, %r242, %r243;
	st.shared.f32 	[%r244+196], %f138;
$L__BB0_89:
	setp.gt.u32 	%p87, %r25, 13;
	@%p87 bra 	$L__BB0_103;
	setp.gt.u32 	%p88, %r1, 3;
	@%p88 bra 	$L__BB0_103;
	add.s32 	%r245, %r25, %r6;
	add.s32 	%r246, %r245, 2;
	setp.lt.s32 	%p89, %r246, %r50;
	add.s32 	%r247, %r4, %r356;
	setp.lt.s32 	%p90, %r247, %r51;
	and.pred  	%p91, %p90, %p89;
	@%p91 bra 	$L__BB0_93;
	shl.b32 	%r248, %r25, 2;
	mov.u32 	%r249, _ZZ9gpu_sgemmILj16EEvPfS0_S0_iiiE8B_shared;
	add.s32 	%r250, %r249, %r248;
	shl.b32 	%r251, %r4, 6;
	add.s32 	%r252, %r250, %r251;
	mov.b32 	%r253, 0;
	st.shared.u32 	[%r252+8], %r253;
	bra.uni 	$L__BB0_94;
$L__BB0_93:
	cvt.u64.u32 	%rd64, %r25;
	cvt.s64.s32 	%rd65, %r6;
	add.s64 	%rd66, %rd64, %rd65;
	cvt.s64.s32 	%rd67, %r28;
	add.s64 	%rd68, %rd66, %rd67;
	shl.b64 	%rd69, %rd68, 2;
	add.s64 	%rd70, %rd2, %rd69;
	ld.global.f32 	%f139, [%rd70+8];
	shl.b32 	%r254, %r25, 2;
	mov.u32 	%r255, _ZZ9gpu_sgemmILj16EEvPfS0_S0_iiiE8B_shared;
	add.s32 	%r256, %r255, %r254;
	shl.b32 	%r257, %r4, 6;
	add.s32 	%r258, %r256, %r257;
	st.shared.f32 	[%r258+8], %f139;
$L__BB0_94:
	add.s32 	%r259, %r25, %r6;
	add.s32 	%r260, %r259, 2;
	setp.lt.s32 	%p92, %r260, %r50;
	add.s32 	%r261, %r4, %r356;
	add.s32 	%r262, %r261, 1;
	setp.lt.s32 	%p93, %r262, %r51;
	and.pred  	%p94, %p93, %p92;
	@%p94 bra 	$L__BB0_96;
	shl.b32 	%r263, %r25, 2;
	mov.u32 	%r264, _ZZ9gpu_sgemmILj16EEvPfS0_S0_iiiE8B_shared;
	add.s32 	%r265, %r264, %r263;
	shl.b32 	%r266, %r4, 6;
	add.s32 	%r267, %r265, %r266;
	mov.b32 	%r268, 0;
	st.shared.u32 	[%r267+72], %r268;
	bra.uni 	$L__BB0_97;
$L__BB0_96:
	cvt.u64.u32 	%rd71, %r25;
	cvt.s64.s32 	%rd72, %r6;
	add.s64 	%rd73, %rd71, %rd72;
	cvt.s64.s32 	%rd74, %r29;
	add.s64 	%rd75, %rd73, %rd74;
	shl.b64 	%rd76, %rd75, 2;
	add.s64 	%rd77, %rd2, %rd76;
	ld.global.f32 	%f140, [%rd77+8];
	shl.b32 	%r269, %r25, 2;
	mov.u32 	%r270, _ZZ9gpu_sgemmILj16EEvPfS0_S0_iiiE8B_shared;
	add.s32 	%r271, %r270, %r269;
	shl.b32 	%r272, %r4, 6;
	add.s32 	%r273, %r271, %r272;
	st.shared.f32 	[%r273+72], %f140;
$L__BB0_97:
	add.s32 	%r274, %r25, %r6;
	add.s32 	%r275, %r274, 2;
	setp.lt.s32 	%p95, %r275, %r50;
	add.s32 	%r276, %r4, %r356;
	add.s32 	%r277, %r276, 2;
	setp.lt.s32 	%p96, %r277, %r51;
	and.pred  	%p97, %p96, %p95;
	@%p97 bra 	$L__BB0_99;
	shl.b32 	%r278, %r25, 2;
	mov.u32 	%r279, _ZZ9gpu_sgemmILj16EEvPfS0_S0_iiiE8B_shared;
	add.s32 	%r280, %r279, %r278;
	shl.b32 	%r281, %r4, 6;
	add.s32 	%r282, %r280, %r281;
	mov.b32 	%r283, 0;
	st.shared.u32 	[%r282+136], %r283;
	bra.uni 	$L__BB0_100;
$L__BB0_99:
	cvt.u64.u32 	%rd78, %r25;
	cvt.s64.s32 	%rd79, %r6;
	add.s64 	%rd80, %rd78, %rd79;
	cvt.s64.s32 	%rd81, %r27;
	add.s64 	%rd82, %rd80, %rd81;
	shl.b64 	%rd83, %rd82, 2;
	add.s64 	%rd84, %rd2, %rd83;
	ld.global.f32 	%f141, [%rd84+8];
	shl.b32 	%r284, %r25, 2;
	mov.u32 	%r285, _ZZ9gpu_sgemmILj16EEvPfS0_S0_iiiE8B_shared;
	add.s32 	%r286, %r285, %r284;
	shl.b32 	%r287, %r4, 6;
	add.s32 	%r288, %r286, %r287;
	st.shared.f32 	[%r288+136], %f141;
$L__BB0_100:
	add.s32 	%r289, %r25, %r6;
	add.s32 	%r290, %r289, 2;
	setp.lt.s32 	%p98, %r290, %r50;
	add.s32 	%r291, %r4, %r356;
	add.s32 	%r292, %r291, 3;
	setp.lt.s32 	%p99, %r292, %r51;
	and.pred  	%p100, %p99, %p98;
	@%p100 bra 	$L__BB0_102;
	shl.b32 	%r293, %r25, 2;
	mov.u32 	%r294, _ZZ9gpu_sgemmILj16EEvPfS0_S0_iiiE8B_shared;
	add.s32 	%r295, %r294, %r293;
	shl.b32 	%r296, %r4, 6;
	add.s32 	%r297, %r295, %r296;
	mov.b32 	%r298, 0;
	st.shared.u32 	[%r297+200], %r298;
	bra.uni 	$L__BB0_103;
$L__BB0_102:
	cvt.u64.u32 	%rd85, %r25;
	cvt.s64.s32 	%rd86, %r6;
	add.s64 	%rd87, %rd85, %rd86;
	cvt.s64.s32 	%rd88, %r30;
	add.s64 	%rd89, %rd87, %rd88;
	shl.b64 	%rd90, %rd89, 2;
	add.s64 	%rd91, %rd2, %rd90;
	ld.global.f32 	%f142, [%rd91+8];
	shl.b32 	%r299, %r25, 2;
	mov.u32 	%r300, _ZZ9gpu_sgemmILj16EEvPfS0_S0_iiiE8B_shared;
	add.s32 	%r301, %r300, %r299;
	shl.b32 	%r302, %r4, 6;
	add.s32 	%r303, %r301, %r302;
	st.shared.f32 	[%r303+200], %f142;
$L__BB0_103:
	setp.gt.u32 	%p101, %r25, 12;
	@%p101 bra 	$L__BB0_117;
	setp.gt.u32 	%p102, %r1, 3;
	@%p102 bra 	$L__BB0_117;
	add.s32 	%r305, %r358, %r7;
	add.s32 	%r306, %r305, %r6;
	add.s32 	%r307, %r306, 3;
	setp.lt.s32 	%p103, %r307, %r50;
	add.s32 	%r31, %r4, %r356;
	setp.lt.s32 	%p104, %r31, %r51;
	and.pred  	%p105, %p104, %p103;
	shl.b32 	%r308, %r305, 2;
	mov.u32 	%r309, _ZZ9gpu_sgemmILj16EEvPfS0_S0_iiiE8B_shared;
	add.s32 	%r310, %r309, %r308;
	shl.b32 	%r311, %r4, 6;
	add.s32 	%r32, %r310, %r311;
	@%p105 bra 	$L__BB0_107;
	add.s32 	%r312, %r358, %r7;
	shl.b32 	%r313, %r312, 2;
	mov.u32 	%r314, _ZZ9gpu_sgemmILj16EEvPfS0_S0_iiiE8B_shared;
	add.s32 	%r315, %r314, %r313;
	shl.b32 	%r316, %r4, 6;
	add.s32 	%r317, %r315, %r316;
	mov.b32 	%r318, 0;
	st.shared.u32 	[%r317+12], %r318;
	bra.uni 	$L__BB0_108;
$L__BB0_107:
	add.s32 	%r319, %r358, %r7;
	cvt.u64.u32 	%rd92, %r319;
	cvt.s64.s32 	%rd93, %r6;
	add.s64 	%rd94, %rd92, %rd93;
	cvt.s64.s32 	%rd95, %r28;
	add.s64 	%rd96, %rd94, %rd95;
	shl.b64 	%rd97, %rd96, 2;
	add.s64 	%rd98, %rd2, %rd97;
	ld.global.f32 	%f143, [%rd98+12];
	st.shared.f32 	[%r32+12], %f143;
$L__BB0_108:
	add.s32 	%r321, %r358, %r7;
	add.s32 	%r322, %r321, %r6;
	add.s32 	%r323, %r322, 3;
	setp.lt.s32 	%p106, %r323, %r50;
	add.s32 	%r324, %r31, 1;
	setp.lt.s32 	%p107, %r324, %r51;
	and.pred  	%p108, %p107, %p106;
	@%p108 bra 	$L__BB0_110;
	mov.b32 	%r325, 0;
	st.shared.u32 	[%r32+76], %r325;
	bra.uni 	$L__BB0_111;
$L__BB0_110:
	add.s32 	%r326, %r358, %r7;
	cvt.u64.u32 	%rd99, %r326;
	cvt.s64.s32 	%rd100, %r6;
	add.s64 	%rd101, %rd99, %rd100;
	cvt.s64.s32 	%rd102, %r29;
	add.s64 	%rd103, %rd101, %rd102;
	shl.b64 	%rd104, %rd103, 2;
	add.s64 	%rd105, %rd2, %rd104;
	ld.global.f32 	%f144, [%rd105+12];
	st.shared.f32 	[%r32+76], %f144;
$L__BB0_111:
	add.s32 	%r328, %r358, %r7;
	add.s32 	%r329, %r328, %r6;
	add.s32 	%r330, %r329, 3;
	setp.lt.s32 	%p109, %r330, %r50;
	add.s32 	%r331, %r31, 2;
	setp.lt.s32 	%p110, %r331, %r51;
	and.pred  	%p111, %p110, %p109;
	@%p111 bra 	$L__BB0_113;
	mov.b32 	%r332, 0;
	st.shared.u32 	[%r32+140], %r332;
	bra.uni 	$L__BB0_114;
$L__BB0_113:
	add.s32 	%r333, %r358, %r7;
	cvt.u64.u32 	%rd106, %r333;
	cvt.s64.s32 	%rd107, %r6;
	add.s64 	%rd108, %rd106, %rd107;
	cvt.s64.s32 	%rd109, %r27;
	add.s64 	%rd110, %rd108, %rd109;
	shl.b64 	%rd111, %rd110, 2;
	add.s64 	%rd112, %rd2, %rd111;
	ld.global.f32 	%f145, [%rd112+12];
	st.shared.f32 	[%r32+140], %f145;
$L__BB0_114:
	add.s32 	%r335, %r358, %r7;
	add.s32 	%r336, %r335, %r6;
	add.s32 	%r337, %r336, 3;
	setp.lt.s32 	%p112, %r337, %r50;
	add.s32 	%r338, %r31, 3;
	setp.lt.s32 	%p113, %r338, %r51;
	and.pred  	%p114, %p113, %p112;
	@%p114 bra 	$L__BB0_116;
	mov.b32 	%r339, 0;
	st.shared.u32 	[%r32+204], %r339;
	bra.uni 	$L__BB0_117;
$L__BB0_116:
	add.s32 	%r340, %r358, %r7;
	cvt.u64.u32 	%rd113, %r340;
	cvt.s64.s32 	%rd114, %r6;
	add.s64 	%rd115, %rd113, %rd114;
	cvt.s64.s32 	%rd116, %r30;
	add.s64 	%rd117, %rd115, %rd116;
	shl.b64 	%rd118, %rd117, 2;
	add.s64 	%rd119, %rd2, %rd118;
	ld.global.f32 	%f146, [%rd119+12];
	st.shared.f32 	[%r32+204], %f146;
$L__BB0_117:
	mov.u32 	%r341, %ntid.x;
	shl.b32 	%r342, %r341, 2;
	add.s32 	%r358, %r358, %r342;
	setp.lt.u32 	%p115, %r358, 16;
	@%p115 bra 	$L__BB0_61;
	bar.sync 	0;
	mov.b32 	%r359, 0;
$L__BB0_119:
	setp.gt.u32 	%p116, %r1, 3;
	shl.b32 	%r344, %r359, 2;
	mov.u32 	%r345, _ZZ9gpu_sgemmILj16EEvPfS0_S0_iiiE8A_shared;
	add.s32 	%r346, %r345, %r344;
	shl.b32 	%r347, %r4, 6;
	add.s32 	%r35, %r346, %r347;
	mov.f32 	%f195, 0f00000000;
	@%p116 bra 	$L__BB0_121;
	ld.shared.f32 	%f195, [%r35];
$L__BB0_121:
	mov.f32 	%f196, 0f00000000;
	@%p116 bra 	$L__BB0_123;
	ld.shared.f32 	%f196, [%r35+64];
$L__BB0_123:
	mov.f32 	%f197, 0f00000000;
	@%p116 bra 	$L__BB0_125;
	ld.shared.f32 	%f197, [%r35+128];
$L__BB0_125:
	mov.f32 	%f198, 0f00000000;
	@%p116 bra 	$L__BB0_127;
	ld.shared.f32 	%f198, [%r35+192];
$L__BB0_127:
	setp.gt.u32 	%p120, %r2, 3;
	shl.b32 	%r348, %r359, 6;
	mov.u32 	%r349, _ZZ9gpu_sgemmILj16EEvPfS0_S0_iiiE8B_shared;
	add.s32 	%r350, %r349, %r348;
	shl.b32 	%r351, %r7, 2;
	add.s32 	%r36, %r350, %r351;
	mov.f32 	%f199, 0f00000000;
	@%p120 bra 	$L__BB0_129;
	ld.shared.f32 	%f199, [%r36];
$L__BB0_129:
	mov.f32 	%f200, 0f00000000;
	@%p120 bra 	$L__BB0_131;
	ld.shared.f32 	%f200, [%r36+4];
$L__BB0_131:
	mov.f32 	%f201, 0f00000000;
	@%p120 bra 	$L__BB0_133;
	ld.shared.f32 	%f201, [%r36+8];
$L__BB0_133:
	mov.f32 	%f202, 0f00000000;
	@%p120 bra 	$L__BB0_135;
	ld.shared.f32 	%f202, [%r36+12];
$L__BB0_135:
	fma.rn.f32 	%f49, %f195, %f199, %f178;
	fma.rn.f32 	%f50, %f195, %f200, %f177;
	fma.rn.f32 	%f51, %f195, %f201, %f176;
	fma.rn.f32 	%f52, %f195, %f202, %f175;
	fma.rn.f32 	%f53, %f196, %f199, %f174;
	fma.rn.f32 	%f54, %f196, %f200, %f173;
	fma.rn.f32 	%f55, %f196, %f201, %f172;
	fma.rn.f32 	%f56, %f196, %f202, %f171;
	fma.rn.f32 	%f57, %f197, %f199, %f170;
	fma.rn.f32 	%f58, %f197, %f200, %f169;
	fma.rn.f32 	%f59, %f197, %f201, %f168;
	fma.rn.f32 	%f60, %f197, %f202, %f167;
	fma.rn.f32 	%f61, %f198, %f199, %f166;
	fma.rn.f32 	%f62, %f198, %f200, %f165;
	fma.rn.f32 	%f63, %f198, %f201, %f164;
	fma.rn.f32 	%f64, %f198, %f202, %f163;
	mov.f32 	%f203, 0f00000000;
	@%p116 bra 	$L__BB0_137;
	ld.shared.f32 	%f203, [%r35+4];
$L__BB0_137:
	mov.f32 	%f204, 0f00000000;
	@%p116 bra 	$L__BB0_139;
	ld.shared.f32 	%f204, [%r35+68];
$L__BB0_139:
	mov.f32 	%f205, 0f00000000;
	@%p116 bra 	$L__BB0_141;
	ld.shared.f32 	%f205, [%r35+132];
$L__BB0_141:
	mov.f32 	%f206, 0f00000000;
	@%p116 bra 	$L__BB0_143;
	ld.shared.f32 	%f206, [%r35+196];
$L__BB0_143:
	mov.f32 	%f207, 0f00000000;
	@%p120 bra 	$L__BB0_145;
	ld.shared.f32 	%f207, [%r36+64];
$L__BB0_145:
	mov.f32 	%f208, 0f00000000;
	@%p120 bra 	$L__BB0_147;
	ld.shared.f32 	%f208, [%r36+68];
$L__BB0_147:
	mov.f32 	%f209, 0f00000000;
	@%p120 bra 	$L__BB0_149;
	ld.shared.f32 	%f209, [%r36+72];
$L__BB0_149:
	mov.f32 	%f210, 0f00000000;
	@%p120 bra 	$L__BB0_151;
	ld.shared.f32 	%f210, [%r36+76];
$L__BB0_151:
	fma.rn.f32 	%f178, %f203, %f207, %f49;
	fma.rn.f32 	%f177, %f203, %f208, %f50;
	fma.rn.f32 	%f176, %f203, %f209, %f51;
	fma.rn.f32 	%f175, %f203, %f210, %f52;
	fma.rn.f32 	%f174, %f204, %f207, %f53;
	fma.rn.f32 	%f173, %f204, %f208, %f54;
	fma.rn.f32 	%f172, %f204, %f209, %f55;
	fma.rn.f32 	%f171, %f204, %f210, %f56;
	fma.rn.f32 	%f170, %f205, %f207, %f57;
	fma.rn.f32 	%f169, %f205, %f208, %f58;
	fma.rn.f32 	%f168, %f205, %f209, %f59;
	fma.rn.f32 	%f167, %f205, %f210, %f60;
	fma.rn.f32 	%f166, %f206, %f207, %f61;
	fma.rn.f32 	%f165, %f206, %f208, %f62;
	fma.rn.f32 	%f164, %f206, %f209, %f63;
	fma.rn.f32 	%f163, %f206, %f210, %f64;
	add.s32 	%r359, %r359, 2;
	setp.ne.s32 	%p132, %r359, 16;
	@%p132 bra 	$L__BB0_119;
	bar.sync 	0;
	add.s32 	%r356, %r356, 16;
	setp.lt.s32 	%p133, %r356, %r51;
	@%p133 bra 	$L__BB0_2;
$L__BB0_153:
	setp.ge.s32 	%p134, %r5, %r49;
	mul.lo.s32 	%r39, %r5, %r50;
	setp.ge.s32 	%p135, %r8, %r50;
	or.pred  	%p136, %p134, %p135;
	@%p136 bra 	$L__BB0_155;
	add.s32 	%r352, %r8, %r39;
	mul.wide.s32 	%rd120, %r352, 4;
	add.s64 	%rd121, %rd3, %rd120;
	st.global.f32 	[%rd121], %f178;
$L__BB0_155:
	setp.ge.s32 	%p137, %r5, %r49;
	add.s32 	%r40, %r8, 1;
	setp.ge.s32 	%p138, %r40, %r50;
	cvt.s64.s32 	%rd122, %r39;
	cvt.s64.s32 	%rd8, %r8;
	add.s64 	%rd123, %rd8, %rd122;
	shl.b64 	%rd124, %rd123, 2;
	add.s64 	%rd9, %rd3, %rd124;
	or.pred  	%p139, %p137, %p138;
	@%p139 bra 	$L__BB0_157;
	st.global.f32 	[%rd9+4], %f177;
$L__BB0_157:
	setp.ge.s32 	%p140, %r5, %r49;
	add.s32 	%r41, %r8, 2;
	setp.ge.s32 	%p141, %r41, %r50;
	or.pred  	%p142, %p140, %p141;
	@%p142 bra 	$L__BB0_159;
	st.global.f32 	[%rd9+8], %f176;
$L__BB0_159:
	setp.ge.s32 	%p143, %r5, %r49;
	add.s32 	%r42, %r8, 3;
	setp.ge.s32 	%p144, %r42, %r50;
	or.pred  	%p145, %p143, %p144;
	@%p145 bra 	$L__BB0_161;
	st.global.f32 	[%rd9+12], %f175;
$L__BB0_161:
	setp.ge.s32 	%p146, %r8, %r50;
	add.s32 	%r43, %r5, 1;
	setp.ge.s32 	%p147, %r43, %r49;
	add.s32 	%r44, %r39, %r50;
	or.pred  	%p148, %p147, %p146;
	@%p148 bra 	$L__BB0_163;
	add.s32 	%r353, %r8, %r44;
	mul.wide.s32 	%rd125, %r353, 4;
	add.s64 	%rd126, %rd3, %rd125;
	st.global.f32 	[%rd126], %f174;
$L__BB0_163:
	setp.ge.s32 	%p149, %r43, %r49;
	setp.ge.s32 	%p150, %r40, %r50;
	cvt.s64.s32 	%rd127, %r44;
	add.s64 	%rd128, %rd8, %rd127;
	shl.b64 	%rd129, %rd128, 2;
	add.s64 	%rd10, %rd3, %rd129;
	or.pred  	%p151, %p149, %p150;
	@%p151 bra 	$L__BB0_165;
	st.global.f32 	[%rd10+4], %f173;
$L__BB0_165:
	setp.ge.s32 	%p152, %r43, %r49;
	setp.ge.s32 	%p153, %r41, %r50;
	or.pred  	%p154, %p152, %p153;
	@%p154 bra 	$L__BB0_167;
	st.global.f32 	[%rd10+8], %f172;
$L__BB0_167:
	setp.ge.s32 	%p155, %r43, %r49;
	setp.ge.s32 	%p156, %r42, %r50;
	or.pred  	%p157, %p155, %p156;
	@%p157 bra 	$L__BB0_169;
	st.global.f32 	[%rd10+12], %f171;
$L__BB0_169:
	setp.ge.s32 	%p158, %r8, %r50;
	add.s32 	%r45, %r5, 2;
	setp.ge.s32 	%p159, %r45, %r49;
	add.s32 	%r46, %r44, %r50;
	or.pred  	%p160, %p159, %p158;
	@%p160 bra 	$L__BB0_171;
	add.s32 	%r354, %r8, %r46;
	mul.wide.s32 	%rd130, %r354, 4;
	add.s64 	%rd131, %rd3, %rd130;
	st.global.f32 	[%rd131], %f170;
$L__BB0_171:
	setp.ge.s32 	%p161, %r45, %r49;
	setp.ge.s32 	%p162, %r40, %r50;
	cvt.s64.s32 	%rd132, %r46;
	add.s64 	%rd133, %rd8, %rd132;
	shl.b64 	%rd134, %rd133, 2;
	add.s64 	%rd11, %rd3, %rd134;
	or.pred  	%p163, %p161, %p162;
	@%p163 bra 	$L__BB0_173;
	st.global.f32 	[%rd11+4], %f169;
$L__BB0_173:
	setp.ge.s32 	%p164, %r45, %r49;
	setp.ge.s32 	%p165, %r41, %r50;
	or.pred  	%p166, %p164, %p165;
	@%p166 bra 	$L__BB0_175;
	st.global.f32 	[%rd11+8], %f168;
$L__BB0_175:
	setp.ge.s32 	%p167, %r45, %r49;
	setp.ge.s32 	%p168, %r42, %r50;
	or.pred  	%p169, %p167, %p168;
	@%p169 bra 	$L__BB0_177;
	st.global.f32 	[%rd11+12], %f167;
$L__BB0_177:
	setp.ge.s32 	%p170, %r8, %r50;
	add.s32 	%r47, %r5, 3;
	setp.ge.s32 	%p171, %r47, %r49;
	add.s32 	%r48, %r46, %r50;
	or.pred  	%p172, %p171, %p170;
	@%p172 bra 	$L__BB0_179;
	add.s32 	%r355, %r8, %r48;
	mul.wide.s32 	%rd135, %r355, 4;
	add.s64 	%rd136, %rd3, %rd135;
	st.global.f32 	[%rd136], %f166;
$L__BB0_179:
	setp.ge.s32 	%p173, %r47, %r49;
	setp.ge.s32 	%p174, %r40, %r50;
	cvt.s64.s32 	%rd137, %r48;
	add.s64 	%rd138, %rd8, %rd137;
	shl.b64 	%rd139, %rd138, 2;
	add.s64 	%rd12, %rd3, %rd139;
	or.pred  	%p175, %p173, %p174;
	@%p175 bra 	$L__BB0_181;
	st.global.f32 	[%rd12+4], %f165;
$L__BB0_181:
	setp.ge.s32 	%p176, %r47, %r49;
	setp.ge.s32 	%p177, %r41, %r50;
	or.pred  	%p178, %p176, %p177;
	@%p178 bra 	$L__BB0_183;
	st.global.f32 	[%rd12+8], %f164;
$L__BB0_183:
	setp.ge.s32 	%p179, %r47, %r49;
	setp.ge.s32 	%p180, %r42, %r50;
	or.pred  	%p181, %p179, %p180;
	@%p181 bra 	$L__BB0_185;
	st.global.f32 	[%rd12+12], %f163;
$L__BB0_185:
	ret;

}


// ===== COMPILED SASS (sm_100) =====

	.target	sm_100

	.elftype	@"ET_EXEC"


//--------------------- .note.nv.tkinfo           --------------------------
	.section	.note.nv.tkinfo,"",@"SHT_NOTE"
	.sectionflags	@"SHF_NOTE_NV_TKINFO"
	.tkinfo
        /*0018*/ 	.word	0x00000002
        /*0030*/ 	.string	""
        /*0030*/ 	.string	"ptxas"
        /*0030*/ 	.string	"Cuda compilation tools, release 13.0, V13.0.88"
        /*0030*/ 	.string	"Build cuda_13.0.r13.0/compiler.36424714_0"
        /*0030*/ 	.string	"-arch sm_100 -m 64 "



//--------------------- .note.nv.cuinfo           --------------------------
	.section	.note.nv.cuinfo,"",@"SHT_NOTE"
	.sectionflags	@"SHF_NOTE_NV_CUINFO"
        /*0018*/ 	.short	0x0002
        /*001a*/ 	.short	0x0064
        /*001c*/ 	.short	0x0082
	.zero		2


//--------------------- .nv.info                  --------------------------
	.section	.nv.info,"",@"SHT_CUDA_INFO"
	.align	4


	//----- nvinfo : EIATTR_REGCOUNT
	.align		4
        /*0000*/ 	.byte	0x04, 0x2f
        /*0002*/ 	.short	(.L_1 - .L_0)
	.align		4
.L_0:
        /*0004*/ 	.word	index@(_Z9gpu_sgemmILj16EEvPfS0_S0_iii)
        /*0008*/ 	.word	0x00000028


	//----- nvinfo : EIATTR_FRAME_SIZE
	.align		4
.L_1:
        /*000c*/ 	.byte	0x04, 0x11
        /*000e*/ 	.short	(.L_3 - .L_2)
	.align		4
.L_2:
        /*0010*/ 	.word	index@(_Z9gpu_sgemmILj16EEvPfS0_S0_iii)
        /*0014*/ 	.word	0x00000000


	//----- nvinfo : EIATTR_MIN_STACK_SIZE
	.align		4
.L_3:
        /*0018*/ 	.byte	0x04, 0x12
        /*001a*/ 	.short	(.L_5 - .L_4)
	.align		4
.L_4:
        /*001c*/ 	.word	index@(_Z9gpu_sgemmILj16EEvPfS0_S0_iii)
        /*0020*/ 	.word	0x00000000
.L_5:


//--------------------- .nv.compat                --------------------------
	.section	.nv.compat,"",@"SHT_CUDA_COMPAT_INFO"
	.align	4
        /*0000*/ 	.byte	0x02, 0x09, 0x00, 0x00, 0x02, 0x02, 0x01, 0x00, 0x02, 0x05, 0x05, 0x00, 0x03, 0x07, 0x01, 0x01
        /*0010*/ 	.byte	0x02, 0x03, 0x00, 0x00, 0x02, 0x06, 0x01, 0x00, 0x04, 0x0b, 0x08, 0x00, 0x09, 0x00, 0x00, 0x00
        /*0020*/ 	.byte	0x00, 0x00, 0x00, 0x00


//--------------------- .nv.info._Z9gpu_sgemmILj16EEvPfS0_S0_iii --------------------------
	.section	.nv.info._Z9gpu_sgemmILj16EEvPfS0_S0_iii,"",@"SHT_CUDA_INFO"
	.sectionflags	@""
	.align	4


	//----- nvinfo : EIATTR_CUDA_API_VERSION
	.align		4
        /*0000*/ 	.byte	0x04, 0x37
        /*0002*/ 	.short	(.L_7 - .L_6)
.L_6:
        /*0004*/ 	.word	0x00000082


	//----- nvinfo : EIATTR_KPARAM_INFO
	.align		4
.L_7:
        /*0008*/ 	.byte	0x04, 0x17
        /*000a*/ 	.short	(.L_9 - .L_8)
.L_8:
        /*000c*/ 	.word	0x00000000
        /*0010*/ 	.short	0x0005
        /*0012*/ 	.short	0x0020
        /*0014*/ 	.byte	0x00, 0xf0, 0x11, 0x00


	//----- nvinfo : EIATTR_KPARAM_INFO
	.align		4
.L_9:
        /*0018*/ 	.byte	0x04, 0x17
        /*001a*/ 	.short	(.L_11 - .L_10)
.L_10:
        /*001c*/ 	.word	0x00000000
        /*0020*/ 	.short	0x0004
        /*0022*/ 	.short	0x001c
        /*0024*/ 	.byte	0x00, 0xf0, 0x11, 0x00


	//----- nvinfo : EIATTR_KPARAM_INFO
	.align		4
.L_11:
        /*0028*/ 	.byte	0x04, 0x17
        /*002a*/ 	.short	(.L_13 - .L_12)
.L_12:
        /*002c*/ 	.word	0x00000000
        /*0030*/ 	.short	0x0003
        /*0032*/ 	.short	0x0018
        /*0034*/ 	.byte	0x00, 0xf0, 0x11, 0x00


	//----- nvinfo : EIATTR_KPARAM_INFO
	.align		4
.L_13:
        /*0038*/ 	.byte	0x04, 0x17
        /*003a*/ 	.short	(.L_15 - .L_14)
.L_14:
        /*003c*/ 	.word	0x00000000
        /*0040*/ 	.short	0x0002
        /*0042*/ 	.short	0x0010
        /*0044*/ 	.byte	0x00, 0xf5, 0x21, 0x00


	//----- nvinfo : EIATTR_KPARAM_INFO
	.align		4
.L_15:
        /*0048*/ 	.byte	0x04, 0x17
        /*004a*/ 	.short	(.L_17 - .L_16)
.L_16:
        /*004c*/ 	.word	0x00000000
        /*0050*/ 	.short	0x0001
        /*0052*/ 	.short	0x0008
        /*0054*/ 	.byte	0x00, 0xf5, 0x21, 0x00


	//----- nvinfo : EIATTR_KPARAM_INFO
	.align		4
.L_17:
        /*0058*/ 	.byte	0x04, 0x17
        /*005a*/ 	.short	(.L_19 - .L_18)
.L_18:
        /*005c*/ 	.word	0x00000000
        /*0060*/ 	.short	0x0000
        /*0062*/ 	.short	0x0000
        /*0064*/ 	.byte	0x00, 0xf5, 0x21, 0x00


	//----- nvinfo : EIATTR_SPARSE_MMA_MASK
	.align		4
.L_19:
        /*0068*/ 	.byte	0x03, 0x50
        /*006a*/ 	.short	0x0000


	//----- nvinfo : EIATTR_MAXREG_COUNT
	.align		4
        /*006c*/ 	.byte	0x03, 0x1b
        /*006e*/ 	.short	0x00ff


	//----- nvinfo : EIATTR_NUM_BARRIERS
	.align		4
        /*0070*/ 	.byte	0x02, 0x4c
        /*0072*/ 	.byte	0x01
	.zero		1


	//----- nvinfo : EIATTR_MERCURY_ISA_VERSION
	.align		4
        /*0074*/ 	.byte	0x03, 0x5f
        /*0076*/ 	.short	0x0101


	//----- nvinfo : EIATTR_VRC_CTA_INIT_COUNT
	.align		4
        /*0078*/ 	.byte	0x02, 0x4a
	.zero		1
	.zero		1


	//----- nvinfo : EIATTR_EXIT_INSTR_OFFSETS
	.align		4
        /*007c*/ 	.byte	0x04, 0x1c
        /*007e*/ 	.short	(.L_21 - .L_20)


	//   ....[0]....
.L_20:
        /*0080*/ 	.word	0x000023e0


	//   ....[1]....
        /*0084*/ 	.word	0x00002400


	//----- nvinfo : EIATTR_CRS_STACK_SIZE
	.align		4
.L_21:
        /*0088*/ 	.byte	0x04, 0x1e
        /*008a*/ 	.short	(.L_23 - .L_22)
.L_22:
        /*008c*/ 	.word	0x00000000


	//----- nvinfo : EIATTR_CBANK_PARAM_SIZE
	.align		4
.L_23:
        /*0090*/ 	.byte	0x03, 0x19
        /*0092*/ 	.short	0x0024


	//----- nvinfo : EIATTR_PARAM_CBANK
	.align		4
        /*0094*/ 	.byte	0x04, 0x0a
        /*0096*/ 	.short	(.L_25 - .L_24)
	.align		4
.L_24:
        /*0098*/ 	.word	index@(.nv.constant0._Z9gpu_sgemmILj16EEvPfS0_S0_iii)
        /*009c*/ 	.short	0x0380
        /*009e*/ 	.short	0x0024


	//----- nvinfo : EIATTR_SW_WAR
	.align		4
.L_25:
        /*00a0*/ 	.byte	0x04, 0x36
        /*00a2*/ 	.short	(.L_27 - .L_26)
.L_26:
        /*00a4*/ 	.word	0x00000008
.L_27:


//--------------------- .nv.callgraph             --------------------------
	.section	.nv.callgraph,"",@"SHT_CUDA_CALLGRAPH"
	.align	4
	.sectionentsize	8
	.align		4
        /*0000*/ 	.word	0x00000000
	.align		4
        /*0004*/ 	.word	0xffffffff
	.align		4
        /*0008*/ 	.word	0x00000000
	.align		4
        /*000c*/ 	.word	0xfffffffe
	.align		4
        /*0010*/ 	.word	0x00000000
	.align		4
        /*0014*/ 	.word	0xfffffffd
	.align		4
        /*0018*/ 	.word	0x00000000
	.align		4
        /*001c*/ 	.word	0xfffffffc


//--------------------- .text._Z9gpu_sgemmILj16EEvPfS0_S0_iii --------------------------
	.section	.text._Z9gpu_sgemmILj16EEvPfS0_S0_iii,"ax",@progbits
	.align	128
        .global         _Z9gpu_sgemmILj16EEvPfS0_S0_iii
        .type           _Z9gpu_sgemmILj16EEvPfS0_S0_iii,@function
        .size           _Z9gpu_sgemmILj16EEvPfS0_S0_iii,(.L_x_22 - _Z9gpu_sgemmILj16EEvPfS0_S0_iii)
        .other          _Z9gpu_sgemmILj16EEvPfS0_S0_iii,@"STO_CUDA_ENTRY STV_DEFAULT"
_Z9gpu_sgemmILj16EEvPfS0_S0_iii:
.text._Z9gpu_sgemmILj16EEvPfS0_S0_iii:
[----:B------:R-:W-:Y:S01]  /*0000*/  LDC R1, c[0x0][0x37c] ;  /* 0x0000df00ff017b82 */ /* 0x000fe20000000800 */
[----:B------:R-:W0:Y:S01]  /*0010*/  S2R R0, SR_TID.Y ;  /* 0x0000000000007919 */ /* 0x000e220000002200 */
[----:B------:R-:W1:Y:S01]  /*0020*/  LDCU UR4, c[0x0][0x3a0] ;  /* 0x00007400ff0477ac */ /* 0x000e620008000800 */
[----:B------:R-:W-:Y:S02]  /*0030*/  CS2R R22, SRZ ;  /* 0x0000000000167805 */ /* 0x000fe4000001ff00 */
[----:B------:R-:W-:Y:S01]  /*0040*/  CS2R R20, SRZ ;  /* 0x0000000000147805 */ /* 0x000fe2000001ff00 */
[----:B------:R-:W2:Y:S01]  /*0050*/  S2R R26, SR_CTAID.X ;  /* 0x00000000001a7919 */ /* 0x000ea20000002500 */
[----:B------:R-:W-:Y:S02]  /*0060*/  CS2R R4, SRZ ;  /* 0x0000000000047805 */ /* 0x000fe4000001ff00 */
[----:B------:R-:W-:Y:S02]  /*0070*/  CS2R R6, SRZ ;  /* 0x0000000000067805 */ /* 0x000fe4000001ff00 */
[----:B------:R-:W-:Y:S01]  /*0080*/  CS2R R8, SRZ ;  /* 0x0000000000087805 */ /* 0x000fe2000001ff00 */
[----:B------:R-:W3:Y:S01]  /*0090*/  S2R R2, SR_CTAID.Y ;  /* 0x0000000000027919 */ /* 0x000ee20000002600 */
[----:B------:R-:W-:-:S02]  /*00a0*/  CS2R R10, SRZ ;  /* 0x00000000000a7805 */ /* 0x000fc4000001ff00 */
[----:B------:R-:W-:Y:S02]  /*00b0*/  CS2R R12, SRZ ;  /* 0x00000000000c7805 */ /* 0x000fe4000001ff00 */
[----:B------:R-:W-:Y:S01]  /*00c0*/  CS2R R14, SRZ ;  /* 0x00000000000e7805 */ /* 0x000fe2000001ff00 */
[----:B------:R-:W4:Y:S01]  /*00d0*/  S2R R3, SR_TID.X ;  /* 0x0000000000037919 */ /* 0x000f220000002100 */
[----:B------:R-:W2:Y:S01]  /*00e0*/  LDCU.64 UR8, c[0x0][0x358] ;  /* 0x00006b00ff0877ac */ /* 0x000ea20008000a00 */
[----:B-1----:R-:W-:Y:S01]  /*00f0*/  UISETP.GE.AND UP0, UPT, UR4, 0x1, UPT ;  /* 0x000000010400788c */ /* 0x002fe2000bf06270 */
[----:B0-----:R-:W-:Y:S02]  /*0100*/  IMAD.SHL.U32 R27, R0, 0x4, RZ ;  /* 0x00000004001b7824 */ /* 0x001fe400078e00ff */
[----:B--2---:R-:W-:Y:S02]  /*0110*/  IMAD.SHL.U32 R26, R26, 0x10, RZ ;  /* 0x000000101a1a7824 */ /* 0x004fe400078e00ff */
[----:B---3--:R-:W-:-:S02]  /*0120*/  IMAD R25, R2, 0x10, R27 ;  /* 0x0000001002197824 */ /* 0x008fc400078e021b */
[----:B----4-:R-:W-:Y:S02]  /*0130*/  IMAD R24, R3, 0x4, R26 ;  /* 0x0000000403187824 */ /* 0x010fe400078e021a */
[----:B------:R-:W-:Y:S05]  /*0140*/  BRA.U !UP0, `(.L_x_0) ;  /* 0x0000001d08747547 */ /* 0x000fea000b800000 */
[----:B------:R-:W-:Y:S02]  /*0150*/  IMAD.MOV.U32 R16, RZ, RZ, RZ ;  /* 0x000000ffff107224 */ /* 0x000fe400078e00ff */
[----:B------:R-:W-:-:S07]  /*0160*/  IMAD.MOV.U32 R23, RZ, RZ, RZ ;  /* 0x000000ffff177224 */ /* 0x000fce00078e00ff */
.L_x_20:
[----:B------:R-:W0:Y:S01]  /*0170*/  S2UR UR5, SR_CgaCtaId ;  /* 0x00000000000579c3 */ /* 0x000e220000008800 */
[----:B------:R-:W-:Y:S01]  /*0180*/  UMOV UR4, 0x400 ;  /* 0x0000040000047882 */ /* 0x000fe20000000000 */
[----:B------:R-:W-:Y:S01]  /*0190*/  IMAD R17, R3, 0x4, R16 ;  /* 0x0000000403117824 */ /* 0x000fe200078e0210 */
[----:B------:R-:W1:Y:S01]  /*01a0*/  LDCU UR10, c[0x0][0x3a0] ;  /* 0x00007400ff0a77ac */ /* 0x000e620008000800 */
[----:B------:R-:W2:Y:S01]  /*01b0*/  LDCU UR7, c[0x0][0x398] ;  /* 0x00007300ff0777ac */ /* 0x000ea20008000800 */
[----:B0-----:R-:W-:-:S06]  /*01c0*/  ULEA UR4, UR5, UR4, 0x18 ;  /* 0x0000000405047291 */ /* 0x001fcc000f8ec0ff */
[----:B------:R-:W-:Y:S01]  /*01d0*/  IMAD.U32 R30, RZ, RZ, UR4 ;  /* 0x00000004ff1e7e24 */ /* 0x000fe2000f8e00ff */
[----:B-12---:R-:W-:-:S06]  /*01e0*/  UMOV UR4, URZ ;  /* 0x000000ff00047c82 */ /* 0x006fcc0008000000 */
.L_x_9:
[----:B------:R-:W-:Y:S01]  /*01f0*/  VIADD R29, R27, UR4 ;  /* 0x000000041b1d7c36 */ /* 0x000fe20008000000 */
[----:B------:R-:W-:Y:S03]  /*0200*/  BSSY.RECONVERGENT B0, `(.L_x_1) ;  /* 0x0000023000007945 */ /* 0x000fe60003800200 */
[C---:B01----:R-:W-:Y:S01]  /*0210*/  IMAD R28, R29.reuse, 0x40, R30 ;  /* 0x000000401d1c7824 */ /* 0x043fe200078e021e */
[C---:B------:R-:W-:Y:S02]  /*0220*/  ISETP.GT.U32.AND P0, PT, R29.reuse, 0xf, PT ;  /* 0x0000000f1d00780c */ /* 0x040fe40003f04070 */
[C---:B------:R-:W-:Y:S02]  /*0230*/  ISETP.GT.U32.AND P2, PT, R29.reuse, 0xe, PT ;  /* 0x0000000e1d00780c */ /* 0x040fe40003f44070 */
[C---:B------:R-:W-:Y:S02]  /*0240*/  ISETP.GT.U32.AND P3, PT, R29.reuse, 0xd, PT ;  /* 0x0000000d1d00780c */ /* 0x040fe40003f64070 */
[----:B------:R-:W-:-:S07]  /*0250*/  ISETP.GT.U32.AND P4, PT, R29, 0xc, PT ;  /* 0x0000000c1d00780c */ /* 0x000fce0003f84070 */
[----:B------:R-:W-:Y:S06]  /*0260*/  @P0 BRA `(.L_x_2) ;  /* 0x0000000000700947 */ /* 0x000fec0003800000 */
[----:B------:R-:W-:-:S13]  /*0270*/  ISETP.GT.U32.AND P0, PT, R3, 0x3, PT ;  /* 0x000000030300780c */ /* 0x000fda0003f04070 */
[----:B------:R-:W-:Y:S05]  /*0280*/  @P0 BRA `(.L_x_2) ;  /* 0x0000000000680947 */ /* 0x000fea0003800000 */
[----:B------:R-:W0:Y:S01]  /*0290*/  LDC.64 R18, c[0x0][0x380] ;  /* 0x0000e000ff127b82 */ /* 0x000e220000000a00 */
[----:B------:R-:W-:Y:S01]  /*02a0*/  VIADD R32, R25, UR4 ;  /* 0x0000000419207c36 */ /* 0x000fe20008000000 */
[C---:B------:R-:W-:Y:S01]  /*02b0*/  ISETP.GE.AND P1, PT, R17.reuse, UR10, PT ;  /* 0x0000000a11007c0c */ /* 0x040fe2000bf26270 */
[C---:B------:R-:W-:Y:S02]  /*02c0*/  VIADD R31, R17.reuse, 0x1 ;  /* 0x00000001111f7836 */ /* 0x040fe40000000000 */
[----:B------:R-:W-:Y:S01]  /*02d0*/  VIADD R33, R17, 0x3 ;  /* 0x0000000311217836 */ /* 0x000fe20000000000 */
[C---:B------:R-:W-:Y:S02]  /*02e0*/  ISETP.GE.AND P0, PT, R32.reuse, UR7, PT ;  /* 0x0000000720007c0c */ /* 0x040fe4000bf06270 */
[----:B------:R-:W-:Y:S02]  /*02f0*/  ISETP.GE.OR P1, PT, R32, UR7, P1 ;  /* 0x0000000720007c0c */ /* 0x000fe40008f26670 */
[----:B------:R-:W-:Y:S01]  /*0300*/  ISETP.LT.AND P5, PT, R31, UR10, !P0 ;  /* 0x0000000a1f007c0c */ /* 0x000fe2000c7a1270 */
[----:B------:R-:W-:-:S05]  /*0310*/  VIADD R31, R17, 0x2 ;  /* 0x00000002111f7836 */ /* 0x000fca0000000000 */
[----:B------:R-:W-:Y:S01]  /*0320*/  ISETP.LT.AND P6, PT, R31, UR10, !P0 ;  /* 0x0000000a1f007c0c */ /* 0x000fe2000c7c1270 */
[----:B------:R-:W-:Y:S01]  /*0330*/  IMAD R31, R32, UR10, R17 ;  /* 0x0000000a201f7c24 */ /* 0x000fe2000f8e0211 */
[----:B------:R-:W-:-:S03]  /*0340*/  ISETP.LT.AND P0, PT, R33, UR10, !P0 ;  /* 0x0000000a21007c0c */ /* 0x000fc6000c701270 */
[----:B0-----:R-:W-:-:S05]  /*0350*/  IMAD.WIDE.U32 R18, R31, 0x4, R18 ;  /* 0x000000041f127825 */ /* 0x001fca00078e0012 */
[----:B------:R-:W2:Y:S04]  /*0360*/  @!P1 LDG.E R31, desc[UR8][R18.64] ;  /* 0x00000008121f9981 */ /* 0x000ea8000c1e1900 */
[----:B------:R-:W3:Y:S04]  /*0370*/  @P5 LDG.E R32, desc[UR8][R18.64+0x4] ;  /* 0x0000040812205981 */ /* 0x000ee8000c1e1900 */
[----:B------:R-:W4:Y:S04]  /*0380*/  @P6 LDG.E R33, desc[UR8][R18.64+0x8] ;  /* 0x0000080812216981 */ /* 0x000f28000c1e1900 */
[----:B------:R-:W5:Y:S01]  /*0390*/  @P0 LDG.E R34, desc[UR8][R18.64+0xc] ;  /* 0x00000c0812220981 */ /* 0x000f62000c1e1900 */
[----:B------:R-:W-:-:S05]  /*03a0*/  IMAD R35, R3, 0x10, R28 ;  /* 0x0000001003237824 */ /* 0x000fca00078e021c */
[----:B------:R0:W-:Y:S04]  /*03b0*/  @!P5 STS [R35+0x4], RZ ;  /* 0x000004ff2300d388 */ /* 0x0001e80000000800 */
[----:B------:R0:W-:Y:S04]  /*03c0*/  @!P6 STS [R35+0x8], RZ ;  /* 0x000008ff2300e388 */ /* 0x0001e80000000800 */
[----:B------:R0:W-:Y:S04]  /*03d0*/  @!P0 STS [R35+0xc], RZ ;  /* 0x00000cff23008388 */ /* 0x0001e80000000800 */
[----:B--2---:R0:W-:Y:S04]  /*03e0*/  @!P1 STS [R35], R31 ;  /* 0x0000001f23009388 */ /* 0x0041e80000000800 */
[----:B---3--:R0:W-:Y:S04]  /*03f0*/  @P5 STS [R35+0x4], R32 ;  /* 0x0000042023005388 */ /* 0x0081e80000000800 */
[----:B----4-:R0:W-:Y:S04]  /*0400*/  @P6 STS [R35+0x8], R33 ;  /* 0x0000082123006388 */ /* 0x0101e80000000800 */
[----:B------:R0:W-:Y:S04]  /*0410*/  @P1 STS [R35], RZ ;  /* 0x000000ff23001388 */ /* 0x0001e80000000800 */
[----:B-----5:R0:W-:Y:S02]  /*0420*/  @P0 STS [R35+0xc], R34 ;  /* 0x00000c2223000388 */ /* 0x0201e40000000800 */
.L_x_2:
[----:B------:R-:W-:Y:S05]  /*0430*/  BSYNC.RECONVERGENT B0 ;  /* 0x0000000000007941 */ /* 0x000fea0003800200 */
.L_x_1:
[----:B------:R-:W-:Y:S04]  /*0440*/  BSSY.RECONVERGENT B0, `(.L_x_3) ;  /* 0x0000022000007945 */ /* 0x000fe80003800200 */
[----:B------:R-:W-:Y:S05]  /*0450*/  @P2 BRA `(.L_x_4) ;  /* 0x0000000000802947 */ /* 0x000fea0003800000 */
[----:B------:R-:W-:-:S13]  /*0460*/  ISETP.GT.U32.AND P0, PT, R3, 0x3, PT ;  /* 0x000000030300780c */ /* 0x000fda0003f04070 */
[----:B------:R-:W-:Y:S05]  /*0470*/  @P0 BRA `(.L_x_4) ;  /* 0x0000000000780947 */ /* 0x000fea0003800000 */
[----:B------:R-:W1:Y:S01]  /*0480*/  LDC.64 R18, c[0x0][0x380] ;  /* 0x0000e000ff127b82 */ /* 0x000e620000000a00 */
[----:B------:R-:W-:Y:S02]  /*0490*/  IMAD R30, R2, 0x10, R29 ;  /* 0x00000010021e7824 */ /* 0x000fe400078e021d */
[C---:B0-----:R-:W-:Y:S02]  /*04a0*/  VIADD R31, R17.reuse, 0x1 ;  /* 0x00000001111f7836 */ /* 0x041fe40000000000 */
[----:B------:R-:W-:Y:S02]  /*04b0*/  VIADD R30, R30, 0x1 ;  /* 0x000000011e1e7836 */ /* 0x000fe40000000000 */
[C---:B------:R-:W-:Y:S02]  /*04c0*/  VIADD R32, R17.reuse, 0x2 ;  /* 0x0000000211207836 */ /* 0x040fe40000000000 */
[----:B------:R-:W-:Y:S01]  /*04d0*/  VIADD R33, R17, 0x3 ;  /* 0x0000000311217836 */ /* 0x000fe20000000000 */
[----:B------:R-:W-:-:S04]  /*04e0*/  ISETP.GE.AND P0, PT, R30, UR7, PT ;  /* 0x000000071e007c0c */ /* 0x000fc8000bf06270 */
[----:B------:R-:W-:Y:S02]  /*04f0*/  ISETP.LT.AND P1, PT, R17, UR10, !P0 ;  /* 0x0000000a11007c0c */ /* 0x000fe4000c721270 */
[----:B------:R-:W-:Y:S01]  /*0500*/  ISETP.LT.AND P2, PT, R31, UR10, !P0 ;  /* 0x0000000a1f007c0c */ /* 0x000fe2000c741270 */
[----:B------:R-:W-:Y:S01]  /*0510*/  IMAD R31, R30, UR10, R17 ;  /* 0x0000000a1e1f7c24 */ /* 0x000fe2000f8e0211 */
[----:B------:R-:W-:Y:S02]  /*0520*/  ISETP.LT.AND P5, PT, R32, UR10, !P0 ;  /* 0x0000000a20007c0c */ /* 0x000fe4000c7a1270 */
[----:B------:R-:W-:Y:S01]  /*0530*/  ISETP.LT.AND P0, PT, R33, UR10, !P0 ;  /* 0x0000000a21007c0c */ /* 0x000fe2000c701270 */
[----:B-1----:R-:W-:-:S06]  /*0540*/  IMAD.WIDE.U32 R18, R31, 0x4, R18 ;  /* 0x000000041f127825 */ /* 0x002fcc00078e0012 */
[----:B------:R-:W2:Y:S04]  /*0550*/  @P1 LDG.E R31, desc[UR8][R18.64] ;  /* 0x00000008121f1981 */ /* 0x000ea8000c1e1900 */
[----:B------:R-:W3:Y:S04]  /*0560*/  @P2 LDG.E R32, desc[UR8][R18.64+0x4] ;  /* 0x0000040812202981 */ /* 0x000ee8000c1e1900 */
[----:B------:R-:W4:Y:S04]  /*0570*/  @P5 LDG.E R33, desc[UR8][R18.64+0x8] ;  /* 0x0000080812215981 */ /* 0x000f28000c1e1900 */
[----:B------:R-:W5:Y:S01]  /*0580*/  @P0 LDG.E R34, desc[UR8][R18.64+0xc] ;  /* 0x00000c0812220981 */ /* 0x000f62000c1e1900 */
[----:B------:R-:W0:Y:S01]  /*0590*/  S2UR UR6, SR_CgaCtaId ;  /* 0x00000000000679c3 */ /* 0x000e220000008800 */
[----:B------:R-:W-:Y:S01]  /*05a0*/  IMAD R35, R3, 0x10, R28 ;  /* 0x0000001003237824 */ /* 0x000fe200078e021c */
[----:B------:R-:W-:-:S04]  /*05b0*/  UMOV UR5, 0x400 ;  /* 0x0000040000057882 */ /* 0x000fc80000000000 */
[----:B------:R1:W-:Y:S04]  /*05c0*/  @!P1 STS [R35+0x40], RZ ;  /* 0x000040ff23009388 */ /* 0x0003e80000000800 */
[----:B------:R1:W-:Y:S04]  /*05d0*/  @!P2 STS [R35+0x44], RZ ;  /* 0x000044ff2300a388 */ /* 0x0003e80000000800 */
[----:B------:R1:W-:Y:S04]  /*05e0*/  @!P5 STS [R35+0x48], RZ ;  /* 0x000048ff2300d388 */ /* 0x0003e80000000800 */
[----:B------:R1:W-:Y:S01]  /*05f0*/  @!P0 STS [R35+0x4c], RZ ;  /* 0x00004cff23008388 */ /* 0x0003e20000000800 */
[----:B0-----:R-:W-:-:S06]  /*0600*/  ULEA UR5, UR6, UR5, 0x18 ;  /* 0x0000000506057291 */ /* 0x001fcc000f8ec0ff */
[----:B------:R-:W-:Y:S01]  /*0610*/  IMAD.U32 R30, RZ, RZ, UR5 ;  /* 0x00000005ff1e7e24 */ /* 0x000fe2000f8e00ff */
[----:B--2---:R1:W-:Y:S04]  /*0620*/  @P1 STS [R35+0x40], R31 ;  /* 0x0000401f23001388 */ /* 0x0043e80000000800 */
[----:B---3--:R1:W-:Y:S04]  /*0630*/  @P2 STS [R35+0x44], R32 ;  /* 0x0000442023002388 */ /* 0x0083e80000000800 */
[----:B----4-:R1:W-:Y:S04]  /*0640*/  @P5 STS [R35+0x48], R33 ;  /* 0x0000482123005388 */ /* 0x0103e80000000800 */
[----:B-----5:R1:W-:Y:S02]  /*0650*/  @P0 STS [R35+0x4c], R34 ;  /* 0x00004c2223000388 */ /* 0x0203e40000000800 */
.L_x_4:
[----:B------:R-:W-:Y:S05]  /*0660*/  BSYNC.RECONVERGENT B0 ;  /* 0x0000000000007941 */ /* 0x000fea0003800200 */
.L_x_3:
[----:B------:R-:W-:Y:S04]  /*0670*/  BSSY.RECONVERGENT B0, `(.L_x_5) ;  /* 0x0000022000007945 */ /* 0x000fe80003800200 */
[----:B------:R-:W-:Y:S05]  /*0680*/  @P3 BRA `(.L_x_6) ;  /* 0x0000000000803947 */ /* 0x000fea0003800000 */
[----:B------:R-:W-:-:S13]  /*0690*/  ISETP.GT.U32.AND P0, PT, R3, 0x3, PT ;  /* 0x000000030300780c */ /* 0x000fda0003f04070 */
[----:B------:R-:W-:Y:S05]  /*06a0*/  @P0 BRA `(.L_x_6) ;  /* 0x0000000000780947 */ /* 0x000fea0003800000 */
[----:B------:R-:W2:Y:S01]  /*06b0*/  LDC.64 R18, c[0x0][0x380] ;  /* 0x0000e000ff127b82 */ /* 0x000ea20000000a00 */
[----:B------:R-:W-:Y:S02]  /*06c0*/  IMAD R30, R2, 0x10, R29 ;  /* 0x00000010021e7824 */ /* 0x000fe400078e021d */
[C---:B01----:R-:W-:Y:S02]  /*06d0*/  VIADD R31, R17.reuse, 0x1 ;  /* 0x00000001111f7836 */ /* 0x043fe40000000000 */
        /* <DEDUP_REMOVED lines=9> */
[----:B--2---:R-:W-:-:S06]  /*0770*/  IMAD.WIDE.U32 R18, R31, 0x4, R18 ;  /* 0x000000041f127825 */ /* 0x004fcc00078e0012 */
        /* <DEDUP_REMOVED lines=17> */
.L_x_6:
[----:B------:R-:W-:Y:S05]  /*0890*/  BSYNC.RECONVERGENT B0 ;  /* 0x0000000000007941 */ /* 0x000fea0003800200 */
.L_x_5:
[----:B------:R-:W-:Y:S04]  /*08a0*/  BSSY.RECONVERGENT B0, `(.L_x_7) ;  /* 0x0000023000007945 */ /* 0x000fe80003800200 */
[----:B------:R-:W-:Y:S05]  /*08b0*/  @P4 BRA `(.L_x_8) ;  /* 0x0000000000844947 */ /* 0x000fea0003800000 */
[----:B------:R-:W-:-:S13]  /*08c0*/  ISETP.GT.U32.AND P0, PT, R3, 0x3, PT ;  /* 0x000000030300780c */ /* 0x000fda0003f04070 */
[----:B------:R-:W-:Y:S05]  /*08d0*/  @P0 BRA `(.L_x_8) ;  /* 0x00000000007c0947 */ /* 0x000fea0003800000 */
[----:B-1----:R-:W-:Y:S01]  /*08e0*/  IMAD R28, R2, 0x10, R29 ;  /* 0x00000010021c7824 */ /* 0x002fe200078e021d */
[----:B------:R-:W1:Y:S01]  /*08f0*/  LDC.64 R18, c[0x0][0x380] ;  /* 0x0000e000ff127b82 */ /* 0x000e620000000a00 */
[C---:B------:R-:W-:Y:S02]  /*0900*/  VIADD R30, R17.reuse, 0x1 ;  /* 0x00000001111e7836 */ /* 0x040fe40000000000 */
[----:B------:R-:W-:Y:S02]  /*0910*/  VIADD R28, R28, 0x3 ;  /* 0x000000031c1c7836 */ /* 0x000fe40000000000 */
[----:B0-----:R-:W-:-:S03]  /*0920*/  VIADD R31, R17, 0x2 ;  /* 0x00000002111f7836 */ /* 0x001fc60000000000 */
[----:B------:R-:W-:-:S04]  /*0930*/  ISETP.GE.AND P0, PT, R28, UR7, PT ;  /* 0x000000071c007c0c */ /* 0x000fc8000bf06270 */
[----:B------:R-:W-:Y:S01]  /*0940*/  ISETP.LT.AND P2, PT, R30, UR10, !P0 ;  /* 0x0000000a1e007c0c */ /* 0x000fe2000c741270 */
[C---:B------:R-:W-:Y:S01]  /*0950*/  VIADD R30, R17.reuse, 0x3 ;  /* 0x00000003111e7836 */ /* 0x040fe20000000000 */
[----:B------:R-:W-:Y:S02]  /*0960*/  ISETP.LT.AND P1, PT, R17, UR10, !P0 ;  /* 0x0000000a11007c0c */ /* 0x000fe4000c721270 */
[----:B------:R-:W-:Y:S01]  /*0970*/  ISETP.LT.AND P3, PT, R31, UR10, !P0 ;  /* 0x0000000a1f007c0c */ /* 0x000fe2000c761270 */
[----:B------:R-:W-:Y:S01]  /*0980*/  IMAD R31, R28, UR10, R17 ;  /* 0x0000000a1c1f7c24 */ /* 0x000fe2000f8e0211 */
[----:B------:R-:W-:-:S03]  /*0990*/  ISETP.LT.AND P0, PT, R30, UR10, !P0 ;  /* 0x0000000a1e007c0c */ /* 0x000fc6000c701270 */
[----:B-1----:R-:W-:-:S06]  /*09a0*/  IMAD.WIDE.U32 R18, R31, 0x4, R18 ;  /* 0x000000041f127825 */ /* 0x002fcc00078e0012 */
[----:B------:R-:W2:Y:S04]  /*09b0*/  @P1 LDG.E R31, desc[UR8][R18.64] ;  /* 0x00000008121f1981 */ /* 0x000ea8000c1e1900 */
[----:B------:R-:W3:Y:S04]  /*09c0*/  @P2 LDG.E R32, desc[UR8][R18.64+0x4] ;  /* 0x0000040812202981 */ /* 0x000ee8000c1e1900 */
[----:B------:R-:W4:Y:S04]  /*09d0*/  @P3 LDG.E R33, desc[UR8][R18.64+0x8] ;  /* 0x0000080812213981 */ /* 0x000f28000c1e1900 */
[----:B------:R-:W5:Y:S01]  /*09e0*/  @P0 LDG.E R34, desc[UR8][R18.64+0xc] ;  /* 0x00000c0812220981 */ /* 0x000f62000c1e1900 */
[----:B------:R-:W0:Y:S01]  /*09f0*/  S2UR UR6, SR_CgaCtaId ;  /* 0x00000000000679c3 */ /* 0x000e220000008800 */
[----:B------:R-:W-:-:S02]  /*0a00*/  UMOV UR5, 0x400 ;  /* 0x0000040000057882 */ /* 0x000fc40000000000 */
[----:B0-----:R-:W-:-:S06]  /*0a10*/  ULEA UR5, UR6, UR5, 0x18 ;  /* 0x0000000506057291 */ /* 0x001fcc000f8ec0ff */
[----:B------:R-:W-:-:S04]  /*0a20*/  IMAD.U32 R30, RZ, RZ, UR5 ;  /* 0x00000005ff1e7e24 */ /* 0x000fc8000f8e00ff */
[----:B------:R-:W-:-:S04]  /*0a30*/  IMAD R28, R29, 0x40, R30 ;  /* 0x000000401d1c7824 */ /* 0x000fc800078e021e */
[----:B------:R-:W-:-:S05]  /*0a40*/  IMAD R28, R3, 0x10, R28 ;  /* 0x00000010031c7824 */ /* 0x000fca00078e021c */
[----:B------:R0:W-:Y:S04]  /*0a50*/  @!P1 STS [R28+0xc0], RZ ;  /* 0x0000c0ff1c009388 */ /* 0x0001e80000000800 */
[----:B------:R0:W-:Y:S04]  /*0a60*/  @!P2 STS [R28+0xc4], RZ ;  /* 0x0000c4ff1c00a388 */ /* 0x0001e80000000800 */
[----:B------:R0:W-:Y:S04]  /*0a70*/  @!P3 STS [R28+0xc8], RZ ;  /* 0x0000c8ff1c00b388 */ /* 0x0001e80000000800 */
[----:B------:R0:W-:Y:S04]  /*0a80*/  @!P0 STS [R28+0xcc], RZ ;  /* 0x0000ccff1c008388 */ /* 0x0001e80000000800 */
[----:B--2---:R0:W-:Y:S04]  /*0a90*/  @P1 STS [R28+0xc0], R31 ;  /* 0x0000c01f1c001388 */ /* 0x0041e80000000800 */
[----:B---3--:R0:W-:Y:S04]  /*0aa0*/  @P2 STS [R28+0xc4], R32 ;  /* 0x0000c4201c002388 */ /* 0x0081e80000000800 */
[----:B----4-:R0:W-:Y:S04]  /*0ab0*/  @P3 STS [R28+0xc8], R33 ;  /* 0x0000c8211c003388 */ /* 0x0101e80000000800 */
[----:B-----5:R0:W-:Y:S02]  /*0ac0*/  @P0 STS [R28+0xcc], R34 ;  /* 0x0000cc221c000388 */ /* 0x0201e40000000800 */
.L_x_8:
[----:B------:R-:W-:Y:S05]  /*0ad0*/  BSYNC.RECONVERGENT B0 ;  /* 0x0000000000007941 */ /* 0x000fea0003800200 */
.L_x_7:
[----:B------:R-:W2:Y:S02]  /*0ae0*/  LDCU UR5, c[0x0][0x364] ;  /* 0x00006c80ff0577ac */ /* 0x000ea40008000800 */
[----:B--2---:R-:W-:-:S04]  /*0af0*/  ULEA UR4, UR5, UR4, 0x2 ;  /* 0x0000000405047291 */ /* 0x004fc8000f8e10ff */
[----:B------:R-:W-:-:S09]  /*0b00*/  UISETP.GE.U32.AND UP0, UPT, UR4, 0x10, UPT ;  /* 0x000000100400788c */ /* 0x000fd2000bf06070 */
[----:B------:R-:W-:Y:S05]  /*0b10*/  BRA.U !UP0, `(.L_x_9) ;  /* 0xfffffff508b47547 */ /* 0x000fea000b83ffff */
[----:B------:R-:W2:Y:S01]  /*0b20*/  LDCU UR7, c[0x0][0x3a0] ;  /* 0x00007400ff0777ac */ /* 0x000ea20008000800 */
[----:B------:R-:W3:Y:S01]  /*0b30*/  LDCU UR10, c[0x0][0x39c] ;  /* 0x00007380ff0a77ac */ /* 0x000ee20008000800 */
[----:B------:R-:W-:-:S05]  /*0b40*/  UMOV UR4, URZ ;  /* 0x000000ff00047c82 */ /* 0x000fca0008000000 */
.L_x_18:
[----:B------:R-:W-:Y:S01]  /*0b50*/  ISETP.GT.U32.AND P1, PT, R0, 0x3, PT ;  /* 0x000000030000780c */ /* 0x000fe20003f24070 */
[----:B------:R-:W-:Y:S01]  /*0b60*/  BSSY.RECONVERGENT B0, `(.L_x_10) ;  /* 0x000002f000007945 */ /* 0x000fe20003800200 */
[----:B-1----:R-:W-:-:S04]  /*0b70*/  LEA R17, R3, UR4, 0x2 ;  /* 0x0000000403117c11 */ /* 0x002fc8000f8e10ff */
[----:B------:R-:W-:-:S13]  /*0b80*/  ISETP.GT.U32.OR P0, PT, R17, 0xf, P1 ;  /* 0x0000000f1100780c */ /* 0x000fda0000f04470 */
[----:B0--3--:R-:W-:Y:S05]  /*0b90*/  @P0 BRA `(.L_x_11) ;  /* 0x0000000000ac0947 */ /* 0x009fea0003800000 */
[----:B------:R-:W4:Y:S01]  /*0ba0*/  LDC R37, c[0x0][0x39c] ;  /* 0x0000e700ff257b82 */ /* 0x000f220000000800 */
[----:B------:R-:W-:Y:S01]  /*0bb0*/  VIADD R18, R24, UR4 ;  /* 0x0000000418127c36 */ /* 0x000fe20008000000 */
[C-C-:B------:R-:W-:Y:S01]  /*0bc0*/  IADD3 R19, PT, PT, R27.reuse, 0x2, R16.reuse ;  /* 0x000000021b137810 */ /* 0x140fe20007ffe010 */
[C-C-:B------:R-:W-:Y:S01]  /*0bd0*/  IMAD.IADD R29, R27.reuse, 0x1, R16.reuse ;  /* 0x000000011b1d7824 */ /* 0x140fe200078e0210 */
[C-C-:B01----:R-:W-:Y:S02]  /*0be0*/  IADD3 R35, PT, PT, R27.reuse, 0x3, R16.reuse ;  /* 0x000000031b237810 */ /* 0x143fe40007ffe010 */
[----:B------:R-:W-:Y:S02]  /*0bf0*/  IADD3 R28, PT, PT, R27, 0x1, R16 ;  /* 0x000000011b1c7810 */ /* 0x000fe40007ffe010 */
[CC--:B----4-:R-:W-:Y:S02]  /*0c00*/  ISETP.GE.AND P0, PT, R18.reuse, R37.reuse, PT ;  /* 0x000000251200720c */ /* 0x0d0fe40003f06270 */
[----:B------:R-:W-:-:S02]  /*0c10*/  ISETP.GE.AND P2, PT, R18, R37, PT ;  /* 0x000000251200720c */ /* 0x000fc40003f46270 */
[----:B--2---:R-:W-:Y:S02]  /*0c20*/  ISETP.GE.OR P0, PT, R29, UR7, P0 ;  /* 0x000000071d007c0c */ /* 0x004fe40008706670 */
[----:B------:R-:W-:Y:S02]  /*0c30*/  ISETP.LT.AND P3, PT, R19, UR7, !P2 ;  /* 0x0000000713007c0c */ /* 0x000fe4000d761270 */
[----:B------:R-:W-:Y:S02]  /*0c40*/  ISETP.LT.AND P4, PT, R35, UR7, !P2 ;  /* 0x0000000723007c0c */ /* 0x000fe4000d781270 */
[----:B------:R-:W-:-:S07]  /*0c50*/  ISETP.LT.AND P2, PT, R28, UR7, !P2 ;  /* 0x000000071c007c0c */ /* 0x000fce000d741270 */
[-CC-:B------:R-:W-:Y:S01]  /*0c60*/  @!P0 IMAD R31, R29, R37.reuse, R18.reuse ;  /* 0x000000251d1f8224 */ /* 0x180fe200078e0212 */
[----:B------:R-:W0:Y:S01]  /*0c70*/  @!P0 LDC.64 R32, c[0x0][0x388] ;  /* 0x0000e200ff208b82 */ /* 0x000e220000000a00 */
[-CC-:B------:R-:W-:Y:S02]  /*0c80*/  @P3 IMAD R19, R19, R37.reuse, R18.reuse ;  /* 0x0000002513133224 */ /* 0x180fe400078e0212 */
[-C--:B------:R-:W-:Y:S02]  /*0c90*/  @P4 IMAD R35, R35, R37.reuse, R18 ;  /* 0x0000002523234224 */ /* 0x080fe400078e0212 */
[----:B------:R-:W-:-:S03]  /*0ca0*/  @P2 IMAD R37, R29, R37, R37 ;  /* 0x000000251d252224 */ /* 0x000fc600078e0225 */
[----:B------:R-:W1:Y:S02]  /*0cb0*/  @P3 LDC.64 R28, c[0x0][0x388] ;  /* 0x0000e200ff1c3b82 */ /* 0x000e640000000a00 */
[----:B------:R-:W-:Y:S01]  /*0cc0*/  @P2 IADD3 R37, PT, PT, R37, UR4, R24 ;  /* 0x0000000425252c10 */ /* 0x000fe2000fffe018 */
[----:B0-----:R-:W-:-:S05]  /*0cd0*/  @!P0 IMAD.WIDE R32, R31, 0x4, R32 ;  /* 0x000000041f208825 */ /* 0x001fca00078e0220 */
[----:B------:R-:W0:Y:S01]  /*0ce0*/  @P2 LDC.64 R30, c[0x0][0x388] ;  /* 0x0000e200ff1e2b82 */ /* 0x000e220000000a00 */
[----:B------:R-:W2:Y:S01]  /*0cf0*/  @!P0 LDG.E R32, desc[UR8][R32.64] ;  /* 0x0000000820208981 */ /* 0x000ea2000c1e1900 */
[----:B-1----:R-:W-:-:S06]  /*0d00*/  @P3 IMAD.WIDE R28, R19, 0x4, R28 ;  /* 0x00000004131c3825 */ /* 0x002fcc00078e021c */
[----:B------:R-:W1:Y:S01]  /*0d10*/  @P4 LDC.64 R18, c[0x0][0x388] ;  /* 0x0000e200ff124b82 */ /* 0x000e620000000a00 */
[----:B------:R-:W4:Y:S01]  /*0d20*/  @P3 LDG.E R28, desc[UR8][R28.64] ;  /* 0x000000081c1c3981 */ /* 0x000f22000c1e1900 */
[----:B0-----:R-:W-:-:S06]  /*0d30*/  @P2 IMAD.WIDE R30, R37, 0x4, R30 ;  /* 0x00000004251e2825 */ /* 0x001fcc00078e021e */
[----:B------:R-:W5:Y:S01]  /*0d40*/  @P2 LDG.E R30, desc[UR8][R30.64] ;  /* 0x000000081e1e2981 */ /* 0x000f62000c1e1900 */
[----:B-1----:R-:W-:-:S06]  /*0d50*/  @P4 IMAD.WIDE R18, R35, 0x4, R18 ;  /* 0x0000000423124825 */ /* 0x002fcc00078e0212 */
[----:B------:R-:W3:Y:S01]  /*0d60*/  @P4 LDG.E R18, desc[UR8][R18.64] ;  /* 0x0000000812124981 */ /* 0x000ee2000c1e1900 */
[----:B------:R-:W0:Y:S01]  /*0d70*/  S2UR UR6, SR_CgaCtaId ;  /* 0x00000000000679c3 */ /* 0x000e220000008800 */
[----:B------:R-:W-:Y:S02]  /*0d80*/  UMOV UR5, 0x400 ;  /* 0x0000040000057882 */ /* 0x000fe40000000000 */
[----:B------:R-:W-:-:S04]  /*0d90*/  UIADD3 UR5, UPT, UPT, UR5, 0x400, URZ ;  /* 0x0000040005057890 */ /* 0x000fc8000fffe0ff */
[----:B0-----:R-:W-:-:S06]  /*0da0*/  ULEA UR5, UR6, UR5, 0x18 ;  /* 0x0000000506057291 */ /* 0x001fcc000f8ec0ff */
[----:B------:R-:W-:-:S05]  /*0db0*/  LEA R35, R17, UR5, 0x2 ;  /* 0x0000000511237c11 */ /* 0x000fca000f8e10ff */
[----:B------:R-:W-:-:S05]  /*0dc0*/  IMAD R35, R0, 0x100, R35 ;  /* 0x0000010000237824 */ /* 0x000fca00078e0223 */
[----:B------:R0:W-:Y:S04]  /*0dd0*/  @!P3 STS [R35+0x80], RZ ;  /* 0x000080ff2300b388 */ /* 0x0001e80000000800 */
[----:B------:R0:W-:Y:S04]  /*0de0*/  @!P2 STS [R35+0x40], RZ ;  /* 0x000040ff2300a388 */ /* 0x0001e80000000800 */
[----:B------:R0:W-:Y:S04]  /*0df0*/  @!P4 STS [R35+0xc0], RZ ;  /* 0x0000c0ff2300c388 */ /* 0x0001e80000000800 */
[----:B--2---:R0:W-:Y:S04]  /*0e00*/  @!P0 STS [R35], R32 ;  /* 0x0000002023008388 */ /* 0x0041e80000000800 */
[----:B------:R0:W-:Y:S04]  /*0e10*/  @P0 STS [R35], RZ ;  /* 0x000000ff23000388 */ /* 0x0001e80000000800 */
[----:B----4-:R0:W-:Y:S04]  /*0e20*/  @P3 STS [R35+0x80], R28 ;  /* 0x0000801c23003388 */ /* 0x0101e80000000800 */
[----:B-----5:R0:W-:Y:S04]  /*0e30*/  @P2 STS [R35+0x40], R30 ;  /* 0x0000401e23002388 */ /* 0x0201e80000000800 */
[----:B---3--:R0:W-:Y:S02]  /*0e40*/  @P4 STS [R35+0xc0], R18 ;  /* 0x0000c01223004388 */ /* 0x0081e40000000800 */
.L_x_11:
[----:B--23--:R-:W-:Y:S05]  /*0e50*/  BSYNC.RECONVERGENT B0 ;  /* 0x0000000000007941 */ /* 0x00cfea0003800200 */
.L_x_10:
[----:B------:R-:W-:Y:S01]  /*0e60*/  ISETP.GT.U32.OR P0, PT, R17, 0xe, P1 ;  /* 0x0000000e1100780c */ /* 0x000fe20000f04470 */
[----:B01----:R-:W-:Y:S01]  /*0e70*/  IMAD.IADD R28, R27, 0x1, R16 ;  /* 0x000000011b1c7824 */ /* 0x003fe200078e0210 */
[----:B------:R-:W-:Y:S01]  /*0e80*/  BSSY.RECONVERGENT B0, `(.L_x_12) ;  /* 0x0000041000007945 */ /* 0x000fe20003800200 */
[C---:B------:R-:W-:Y:S02]  /*0e90*/  ISETP.GT.U32.OR P3, PT, R17.reuse, 0xd, P1 ;  /* 0x0000000d1100780c */ /* 0x040fe40000f64470 */
[C---:B------:R-:W-:Y:S01]  /*0ea0*/  VIADD R30, R28.reuse, 0x2 ;  /* 0x000000021c1e7836 */ /* 0x040fe20000000000 */
[----:B------:R-:W-:Y:S01]  /*0eb0*/  ISETP.GT.U32.OR P2, PT, R17, 0xc, P1 ;  /* 0x0000000c1100780c */ /* 0x000fe20000f44470 */
[C---:B------:R-:W-:Y:S02]  /*0ec0*/  VIADD R29, R28.reuse, 0x3 ;  /* 0x000000031c1d7836 */ /* 0x040fe40000000000 */
[----:B------:R-:W-:Y:S02]  /*0ed0*/  IMAD R32, R28, UR10, RZ ;  /* 0x0000000a1c207c24 */ /* 0x000fe4000f8e02ff */
[----:B------:R-:W-:-:S02]  /*0ee0*/  IMAD R30, R30, UR10, RZ ;  /* 0x0000000a1e1e7c24 */ /* 0x000fc4000f8e02ff */
[----:B------:R-:W-:Y:S02]  /*0ef0*/  IMAD R29, R29, UR10, RZ ;  /* 0x0000000a1d1d7c24 */ /* 0x000fe4000f8e02ff */
[----:B------:R-:W-:Y:S01]  /*0f00*/  VIADD R31, R32, UR10 ;  /* 0x0000000a201f7c36 */ /* 0x000fe20008000000 */
[----:B------:R-:W-:Y:S06]  /*0f10*/  @P0 BRA `(.L_x_13) ;  /* 0x0000000000dc0947 */ /* 0x000fec0003800000 */
[----:B------:R-:W0:Y:S01]  /*0f20*/  S2UR UR6, SR_CgaCtaId ;  /* 0x00000000000679c3 */ /* 0x000e220000008800 */
[----:B------:R-:W-:Y:S01]  /*0f30*/  IADD3 R18, PT, PT, R17, 0x1, R26 ;  /* 0x0000000111127810 */ /* 0x000fe20007ffe01a */
[----:B------:R-:W-:Y:S02]  /*0f40*/  UMOV UR5, 0x400 ;  /* 0x0000040000057882 */ /* 0x000fe40000000000 */
[----:B------:R-:W-:Y:S01]  /*0f50*/  UIADD3 UR5, UPT, UPT, UR5, 0x400, URZ ;  /* 0x0000040005057890 */ /* 0x000fe2000fffe0ff */
[----:B------:R-:W-:-:S04]  /*0f60*/  ISETP.GE.AND P0, PT, R18, UR10, PT ;  /* 0x0000000a12007c0c */ /* 0x000fc8000bf06270 */
[----:B------:R-:W-:-:S13]  /*0f70*/  ISETP.LT.AND P4, PT, R28, UR7, !P0 ;  /* 0x000000071c007c0c */ /* 0x000fda000c781270 */
[--C-:B------:R-:W-:Y:S01]  /*0f80*/  @P4 SHF.R.S32.HI R18, RZ, 0x1f, R26.reuse ;  /* 0x0000001fff124819 */ /* 0x100fe2000001141a */
[----:B0-----:R-:W-:Y:S01]  /*0f90*/  ULEA UR5, UR6, UR5, 0x18 ;  /* 0x0000000506057291 */ /* 0x001fe2000f8ec0ff */
[----:B------:R-:W-:-:S05]  /*0fa0*/  @P4 IADD3 R35, P5, P6, R32, R17, R26 ;  /* 0x0000001120234210 */ /* 0x000fca0007ebe01a */
[----:B------:R-:W-:-:S05]  /*0fb0*/  LEA R19, R17, UR5, 0x2 ;  /* 0x0000000511137c11 */ /* 0x000fca000f8e10ff */
[----:B------:R-:W-:Y:S01]  /*0fc0*/  IMAD R33, R0, 0x100, R19 ;  /* 0x0000010000217824 */ /* 0x000fe200078e0213 */
[----:B------:R-:W-:-:S04]  /*0fd0*/  @P4 SHF.R.S32.HI R19, RZ, 0x1f, R32 ;  /* 0x0000001fff134819 */ /* 0x000fc80000011420 */
[----:B------:R-:W-:Y:S01]  /*0fe0*/  @P4 IADD3.X R36, PT, PT, R19, RZ, R18, P5, P6 ;  /* 0x000000ff13244210 */ /* 0x000fe20002fec412 */
[----:B------:R-:W-:Y:S01]  /*0ff0*/  @!P4 STS [R33+0x4], RZ ;  /* 0x000004ff2100c388 */ /* 0x000fe20000000800 */
[----:B------:R-:W0:Y:S02]  /*1000*/  @P4 LDC.64 R18, c[0x0][0x388] ;  /* 0x0000e200ff124b82 */ /* 0x000e240000000a00 */
[----:B0-----:R-:W-:-:S04]  /*1010*/  @P4 LEA R34, P5, R35, R18, 0x2 ;  /* 0x0000001223224211 */ /* 0x001fc800078a10ff */
[----:B------:R-:W-:-:S05]  /*1020*/  @P4 LEA.HI.X R35, R35, R19, R36, 0x2, P5 ;  /* 0x0000001323234211 */ /* 0x000fca00028f1424 */
[----:B------:R-:W2:Y:S01]  /*1030*/  @P4 LDG.E R34, desc[UR8][R34.64+0x4] ;  /* 0x0000040822224981 */ /* 0x000ea2000c1e1900 */
[----:B------:R-:W-:-:S04]  /*1040*/  IADD3 R18, PT, PT, R27, 0x1, R16 ;  /* 0x000000011b127810 */ /* 0x000fc80007ffe010 */
[----:B------:R-:W-:-:S13]  /*1050*/  ISETP.LT.AND P5, PT, R18, UR7, !P0 ;  /* 0x0000000712007c0c */ /* 0x000fda000c7a1270 */
[--C-:B------:R-:W-:Y:S02]  /*1060*/  @P5 SHF.R.S32.HI R19, RZ, 0x1f, R26.reuse ;  /* 0x0000001fff135819 */ /* 0x100fe4000001141a */
[----:B------:R-:W-:Y:S01]  /*1070*/  @P5 SHF.R.S32.HI R18, RZ, 0x1f, R31 ;  /* 0x0000001fff125819 */ /* 0x000fe2000001141f */
[----:B--2---:R0:W-:Y:S01]  /*1080*/  @P4 STS [R33+0x4], R34 ;  /* 0x0000042221004388 */ /* 0x0041e20000000800 */
[----:B------:R-:W-:-:S04]  /*1090*/  @P5 IADD3 R37, P4, P6, R31, R17, R26 ;  /* 0x000000111f255210 */ /* 0x000fc80007e9e01a */
[----:B------:R-:W-:Y:S02]  /*10a0*/  @P5 IADD3.X R35, PT, PT, R18, RZ, R19, P4, P6 ;  /* 0x000000ff12235210 */ /* 0x000fe400027ec413 */
[----:B------:R-:W1:Y:S02]  /*10b0*/  @P5 LDC.64 R18, c[0x0][0x388] ;  /* 0x0000e200ff125b82 */ /* 0x000e640000000a00 */
[----:B-1----:R-:W-:-:S04]  /*10c0*/  @P5 LEA R36, P4, R37, R18, 0x2 ;  /* 0x0000001225245211 */ /* 0x002fc800078810ff */
[----:B------:R-:W-:-:S05]  /*10d0*/  @P5 LEA.HI.X R37, R37, R19, R35, 0x2, P4 ;  /* 0x0000001325255211 */ /* 0x000fca00020f1423 */
[----:B------:R-:W2:Y:S01]  /*10e0*/  @P5 LDG.E R36, desc[UR8][R36.64+0x4] ;  /* 0x0000040824245981 */ /* 0x000ea2000c1e1900 */
[----:B------:R-:W-:-:S03]  /*10f0*/  IADD3 R18, PT, PT, R27, 0x2, R16 ;  /* 0x000000021b127810 */ /* 0x000fc60007ffe010 */
[----:B------:R-:W-:Y:S01]  /*1100*/  @!P5 STS [R33+0x44], RZ ;  /* 0x000044ff2100d388 */ /* 0x000fe20000000800 */
[----:B------:R-:W-:-:S13]  /*1110*/  ISETP.LT.AND P4, PT, R18, UR7, !P0 ;  /* 0x0000000712007c0c */ /* 0x000fda000c781270 */
[----:B------:R-:W-:Y:S02]  /*1120*/  @P4 SHF.R.S32.HI R19, RZ, 0x1f, R26 ;  /* 0x0000001fff134819 */ /* 0x000fe4000001141a */
[----:B------:R-:W-:Y:S01]  /*1130*/  @P4 SHF.R.S32.HI R18, RZ, 0x1f, R30 ;  /* 0x0000001fff124819 */ /* 0x000fe2000001141e */
[----:B--2---:R1:W-:Y:S01]  /*1140*/  @P5 STS [R33+0x44], R36 ;  /* 0x0000442421005388 */ /* 0x0043e20000000800 */
[----:B------:R-:W-:-:S04]  /*1150*/  @P4 IADD3 R35, P5, P6, R30, R17, R26 ;  /* 0x000000111e234210 */ /* 0x000fc80007ebe01a */
[----:B------:R-:W-:Y:S02]  /*1160*/  @P4 IADD3.X R37, PT, PT, R18, RZ, R19, P5, P6 ;  /* 0x000000ff12254210 */ /* 0x000fe40002fec413 */
[----:B------:R-:W0:Y:S02]  /*1170*/  @P4 LDC.64 R18, c[0x0][0x388] ;  /* 0x0000e200ff124b82 */ /* 0x000e240000000a00 */
[----:B0-----:R-:W-:-:S04]  /*1180*/  @P4 LEA R34, P5, R35, R18, 0x2 ;  /* 0x0000001223224211 */ /* 0x001fc800078a10ff */
[----:B------:R-:W-:-:S05]  /*1190*/  @P4 LEA.HI.X R35, R35, R19, R37, 0x2, P5 ;  /* 0x0000001323234211 */ /* 0x000fca00028f1425 */
[----:B------:R-:W2:Y:S01]  /*11a0*/  @P4 LDG.E R34, desc[UR8][R34.64+0x4] ;  /* 0x0000040822224981 */ /* 0x000ea2000c1e1900 */
[----:B------:R-:W-:-:S03]  /*11b0*/  IADD3 R18, PT, PT, R27, 0x3, R16 ;  /* 0x000000031b127810 */ /* 0x000fc60007ffe010 */
[----:B------:R0:W-:Y:S01]  /*11c0*/  @!P4 STS [R33+0x84], RZ ;  /* 0x000084ff2100c388 */ /* 0x0001e20000000800 */
[----:B------:R-:W-:-:S13]  /*11d0*/  ISETP.LT.AND P0, PT, R18, UR7, !P0 ;  /* 0x0000000712007c0c */ /* 0x000fda000c701270 */
[----:B------:R-:W-:Y:S02]  /*11e0*/  @P0 SHF.R.S32.HI R18, RZ, 0x1f, R29 ;  /* 0x0000001fff120819 */ /* 0x000fe4000001141d */
[--C-:B------:R-:W-:Y:S01]  /*11f0*/  @P0 SHF.R.S32.HI R37, RZ, 0x1f, R26.reuse ;  /* 0x0000001fff250819 */ /* 0x100fe2000001141a */
[----:B--2---:R0:W-:Y:S01]  /*1200*/  @P4 STS [R33+0x84], R34 ;  /* 0x0000842221004388 */ /* 0x0041e20000000800 */
[----:B-1----:R-:W-:-:S04]  /*1210*/  @P0 IADD3 R36, P4, P5, R29, R17, R26 ;  /* 0x000000111d240210 */ /* 0x002fc80007d9e01a */
[----:B------:R-:W-:Y:S02]  /*1220*/  @P0 IADD3.X R37, PT, PT, R18, RZ, R37, P4, P5 ;  /* 0x000000ff12250210 */ /* 0x000fe400027ea425 */
[----:B------:R-:W1:Y:S02]  /*1230*/  @P0 LDC.64 R18, c[0x0][0x388] ;  /* 0x0000e200ff120b82 */ /* 0x000e640000000a00 */
[----:B-1----:R-:W-:-:S04]  /*1240*/  @P0 LEA R18, P4, R36, R18, 0x2 ;  /* 0x0000001224120211 */ /* 0x002fc800078810ff */
[----:B------:R-:W-:-:S05]  /*1250*/  @P0 LEA.HI.X R19, R36, R19, R37, 0x2, P4 ;  /* 0x0000001324130211 */ /* 0x000fca00020f1425 */
[----:B------:R-:W2:Y:S04]  /*1260*/  @P0 LDG.E R18, desc[UR8][R18.64+0x4] ;  /* 0x0000040812120981 */ /* 0x000ea8000c1e1900 */
[----:B------:R0:W-:Y:S04]  /*1270*/  @!P0 STS [R33+0xc4], RZ ;  /* 0x0000c4ff21008388 */ /* 0x0001e80000000800 */
[----:B--2---:R0:W-:Y:S02]  /*1280*/  @P0 STS [R33+0xc4], R18 ;  /* 0x0000c41221000388 */ /* 0x0041e40000000800 */
.L_x_13:
[----:B------:R-:W-:Y:S05]  /*1290*/  BSYNC.RECONVERGENT B0 ;  /* 0x0000000000007941 */ /* 0x000fea0003800200 */
.L_x_12:
[----:B------:R-:W-:Y:S04]  /*12a0*/  BSSY.RECONVERGENT B0, `(.L_x_14) ;  /* 0x0000039000007945 */ /* 0x000fe80003800200 */
[----:B------:R-:W-:Y:S05]  /*12b0*/  @P3 BRA `(.L_x_15) ;  /* 0x0000000000dc3947 */ /* 0x000fea0003800000 */
[----:B------:R-:W1:Y:S01]  /*12c0*/  S2UR UR6, SR_CgaCtaId ;  /* 0x00000000000679c3 */ /* 0x000e620000008800 */
[----:B0-----:R-:W-:Y:S01]  /*12d0*/  IADD3 R18, PT, PT, R17, 0x2, R26 ;  /* 0x0000000211127810 */ /* 0x001fe20007ffe01a */
[----:B------:R-:W-:Y:S02]  /*12e0*/  UMOV UR5, 0x400 ;  /* 0x0000040000057882 */ /* 0x000fe40000000000 */
[----:B------:R-:W-:Y:S01]  /*12f0*/  UIADD3 UR5, UPT, UPT, UR5, 0x400, URZ ;  /* 0x0000040005057890 */ /* 0x000fe2000fffe0ff */
[----:B------:R-:W-:-:S04]  /*1300*/  ISETP.GE.AND P0, PT, R18, UR10, PT ;  /* 0x0000000a12007c0c */ /* 0x000fc8000bf06270 */
[----:B------:R-:W-:-:S13]  /*1310*/  ISETP.LT.AND P3, PT, R28, UR7, !P0 ;  /* 0x000000071c007c0c */ /* 0x000fda000c761270 */
[--C-:B------:R-:W-:Y:S01]  /*1320*/  @P3 SHF.R.S32.HI R18, RZ, 0x1f, R26.reuse ;  /* 0x0000001fff123819 */ /* 0x100fe2000001141a */
[----:B-1----:R-:W-:Y:S01]  /*1330*/  ULEA UR5, UR6, UR5, 0x18 ;  /* 0x0000000506057291 */ /* 0x002fe2000f8ec0ff */
        /* <DEDUP_REMOVED lines=36> */
[--C-:B------:R-:W-:Y:S02]  /*1580*/  @P0 SHF.R.S32.HI R18, RZ, 0x1f, R26.reuse ;  /* 0x0000001fff120819 */ /* 0x100fe4000001141a */
[----:B------:R-:W-:Y:S01]  /*1590*/  @P0 SHF.R.S32.HI R19, RZ, 0x1f, R29 ;  /* 0x0000001fff130819 */ /* 0x000fe2000001141d */
[----:B--2---:R3:W-:Y:S01]  /*15a0*/  @P3 STS [R33+0x88], R34 ;  /* 0x0000882221003388 */ /* 0x0047e20000000800 */
[----:B-1----:R-:W-:-:S04]  /*15b0*/  @P0 IADD3 R36, P3, P4, R29, R17, R26 ;  /* 0x000000111d240210 */ /* 0x002fc80007c7e01a */
[----:B------:R-:W-:Y:S02]  /*15c0*/  @P0 IADD3.X R37, PT, PT, R19, RZ, R18, P3, P4 ;  /* 0x000000ff13250210 */ /* 0x000fe40001fe8412 */
[----:B------:R-:W0:Y:S02]  /*15d0*/  @P0 LDC.64 R18, c[0x0][0x388] ;  /* 0x0000e200ff120b82 */ /* 0x000e240000000a00 */
[----:B0-----:R-:W-:-:S04]  /*15e0*/  @P0 LEA R18, P3, R36, R18, 0x2 ;  /* 0x0000001224120211 */ /* 0x001fc800078610ff */
[----:B------:R-:W-:-:S05]  /*15f0*/  @P0 LEA.HI.X R19, R36, R19, R37, 0x2, P3 ;  /* 0x0000001324130211 */ /* 0x000fca00018f1425 */
[----:B------:R-:W2:Y:S04]  /*1600*/  @P0 LDG.E R18, desc[UR8][R18.64+0x8] ;  /* 0x0000080812120981 */ /* 0x000ea8000c1e1900 */
[----:B------:R3:W-:Y:S04]  /*1610*/  @!P0 STS [R33+0xc8], RZ ;  /* 0x0000c8ff21008388 */ /* 0x0007e80000000800 */
[----:B--2---:R3:W-:Y:S02]  /*1620*/  @P0 STS [R33+0xc8], R18 ;  /* 0x0000c81221000388 */ /* 0x0047e40000000800 */
.L_x_15:
[----:B------:R-:W-:Y:S05]  /*1630*/  BSYNC.RECONVERGENT B0 ;  /* 0x0000000000007941 */ /* 0x000fea0003800200 */
.L_x_14:
[----:B------:R-:W-:Y:S04]  /*1640*/  BSSY.RECONVERGENT B0, `(.L_x_16) ;  /* 0x0000039000007945 */ /* 0x000fe80003800200 */
[----:B------:R-:W-:Y:S05]  /*1650*/  @P2 BRA `(.L_x_17) ;  /* 0x0000000000dc2947 */ /* 0x000fea0003800000 */
[----:B0--3--:R-:W-:-:S04]  /*1660*/  IADD3 R18, PT, PT, R17, 0x3, R26 ;  /* 0x0000000311127810 */ /* 0x009fc80007ffe01a */
[----:B------:R-:W-:-:S04]  /*1670*/  ISETP.GE.AND P0, PT, R18, UR10, PT ;  /* 0x0000000a12007c0c */ /* 0x000fc8000bf06270 */
[----:B------:R-:W-:-:S13]  /*1680*/  ISETP.LT.AND P2, PT, R28, UR7, !P0 ;  /* 0x000000071c007c0c */ /* 0x000fda000c741270 */
[----:B------:R-:W0:Y:S01]  /*1690*/  @P2 LDC.64 R18, c[0x0][0x388] ;  /* 0x0000e200ff122b82 */ /* 0x000e220000000a00 */
[----:B------:R-:W-:Y:S02]  /*16a0*/  @P2 SHF.R.S32.HI R34, RZ, 0x1f, R32 ;  /* 0x0000001fff222819 */ /* 0x000fe40000011420 */
[--C-:B------:R-:W-:Y:S02]  /*16b0*/  @P2 IADD3 R32, P3, P4, R32, R17, R26.reuse ;  /* 0x0000001120202210 */ /* 0x100fe40007c7e01a */
[----:B------:R-:W-:-:S04]  /*16c0*/  @P2 SHF.R.S32.HI R33, RZ, 0x1f, R26 ;  /* 0x0000001fff212819 */ /* 0x000fc8000001141a */
[----:B------:R-:W-:Y:S01]  /*16d0*/  @P2 IADD3.X R33, PT, PT, R34, RZ, R33, P3, P4 ;  /* 0x000000ff22212210 */ /* 0x000fe20001fe8421 */
[----:B------:R-:W-:-:S05]  /*16e0*/  VIADD R34, R28, 0x1 ;  /* 0x000000011c227836 */ /* 0x000fca0000000000 */
[----:B------:R-:W-:Y:S02]  /*16f0*/  ISETP.LT.AND P3, PT, R34, UR7, !P0 ;  /* 0x0000000722007c0c */ /* 0x000fe4000c761270 */
[----:B0-----:R-:W-:-:S04]  /*1700*/  @P2 LEA R34, P4, R32, R18, 0x2 ;  /* 0x0000001220222211 */ /* 0x001fc800078810ff */
[----:B------:R-:W-:-:S07]  /*1710*/  @P2 LEA.HI.X R35, R32, R19, R33, 0x2, P4 ;  /* 0x0000001320232211 */ /* 0x000fce00020f1421 */
[----:B------:R-:W-:Y:S02]  /*1720*/  @P3 SHF.R.S32.HI R19, RZ, 0x1f, R31 ;  /* 0x0000001fff133819 */ /* 0x000fe4000001141f */
[--C-:B------:R-:W-:Y:S01]  /*1730*/  @P3 SHF.R.S32.HI R18, RZ, 0x1f, R26.reuse ;  /* 0x0000001fff123819 */ /* 0x100fe2000001141a */
[----:B------:R-:W2:Y:S01]  /*1740*/  @P2 LDG.E R34, desc[UR8][R34.64+0xc] ;  /* 0x00000c0822222981 */ /* 0x000ea2000c1e1900 */
[----:B------:R-:W-:-:S04]  /*1750*/  @P3 IADD3 R31, P4, P5, R31, R17, R26 ;  /* 0x000000111f1f3210 */ /* 0x000fc80007d9e01a */
[----:B------:R-:W-:Y:S02]  /*1760*/  @P3 IADD3.X R36, PT, PT, R19, RZ, R18, P4, P5 ;  /* 0x000000ff13243210 */ /* 0x000fe400027ea412 */
[----:B------:R-:W0:Y:S02]  /*1770*/  @P3 LDC.64 R18, c[0x0][0x388] ;  /* 0x0000e200ff123b82 */ /* 0x000e240000000a00 */
[----:B0-----:R-:W-:Y:S01]  /*1780*/  @P3 LEA R32, P4, R31, R18, 0x2 ;  /* 0x000000121f203211 */ /* 0x001fe200078810ff */
[----:B------:R-:W-:-:S03]  /*1790*/  VIADD R18, R28, 0x2 ;  /* 0x000000021c127836 */ /* 0x000fc60000000000 */
[----:B------:R-:W-:Y:S02]  /*17a0*/  @P3 LEA.HI.X R33, R31, R19, R36, 0x2, P4 ;  /* 0x000000131f213211 */ /* 0x000fe400020f1424 */
[----:B------:R-:W-:Y:S01]  /*17b0*/  ISETP.LT.AND P4, PT, R18, UR7, !P0 ;  /* 0x0000000712007c0c */ /* 0x000fe2000c781270 */
[----:B------:R-:W-:Y:S02]  /*17c0*/  VIADD R28, R28, 0x3 ;  /* 0x000000031c1c7836 */ /* 0x000fe40000000000 */
[----:B------:R-:W3:Y:S10]  /*17d0*/  @P3 LDG.E R32, desc[UR8][R32.64+0xc] ;  /* 0x00000c0820203981 */ /* 0x000ef4000c1e1900 */
[----:B------:R-:W-:-:S02]  /*17e0*/  @P4 SHF.R.S32.HI R19, RZ, 0x1f, R30 ;  /* 0x0000001fff134819 */ /* 0x000fc4000001141e */
[--C-:B------:R-:W-:Y:S02]  /*17f0*/  @P4 SHF.R.S32.HI R18, RZ, 0x1f, R26.reuse ;  /* 0x0000001fff124819 */ /* 0x100fe4000001141a */
[----:B------:R-:W-:-:S04]  /*1800*/  @P4 IADD3 R31, P5, P6, R30, R17, R26 ;  /* 0x000000111e1f4210 */ /* 0x000fc80007ebe01a */
[----:B------:R-:W-:Y:S02]  /*1810*/  @P4 IADD3.X R36, PT, PT, R19, RZ, R18, P5, P6 ;  /* 0x000000ff13244210 */ /* 0x000fe40002fec412 */
[----:B------:R-:W0:Y:S01]  /*1820*/  @P4 LDC.64 R18, c[0x0][0x388] ;  /* 0x0000e200ff124b82 */ /* 0x000e220000000a00 */
[----:B------:R-:W-:Y:S02]  /*1830*/  ISETP.LT.AND P0, PT, R28, UR7, !P0 ;  /* 0x000000071c007c0c */ /* 0x000fe4000c701270 */
[----:B0-----:R-:W-:-:S11]  /*1840*/  @P4 LEA R30, P5, R31, R18, 0x2 ;  /* 0x000000121f1e4211 */ /* 0x001fd600078a10ff */
[----:B------:R-:W-:Y:S02]  /*1850*/  @P0 SHF.R.S32.HI R18, RZ, 0x1f, R26 ;  /* 0x0000001fff120819 */ /* 0x000fe4000001141a */
[----:B------:R-:W-:Y:S02]  /*1860*/  @P4 LEA.HI.X R31, R31, R19, R36, 0x2, P5 ;  /* 0x000000131f1f4211 */ /* 0x000fe400028f1424 */
[----:B------:R-:W-:Y:S02]  /*1870*/  @P0 SHF.R.S32.HI R19, RZ, 0x1f, R29 ;  /* 0x0000001fff130819 */ /* 0x000fe4000001141d */
[----:B------:R-:W-:Y:S01]  /*1880*/  @P0 IADD3 R29, P5, P6, R29, R17, R26 ;  /* 0x000000111d1d0210 */ /* 0x000fe20007ebe01a */
[----:B------:R-:W4:Y:S03]  /*1890*/  @P4 LDG.E R30, desc[UR8][R30.64+0xc] ;  /* 0x00000c081e1e4981 */ /* 0x000f26000c1e1900 */
[----:B------:R-:W-:-:S02]  /*18a0*/  @P0 IADD3.X R28, PT, PT, R19, RZ, R18, P5, P6 ;  /* 0x000000ff131c0210 */ /* 0x000fc40002fec412 */
[----:B------:R-:W0:Y:S02]  /*18b0*/  @P0 LDC.64 R18, c[0x0][0x388] ;  /* 0x0000e200ff120b82 */ /* 0x000e240000000a00 */
[----:B0-----:R-:W-:-:S04]  /*18c0*/  @P0 LEA R18, P5, R29, R18, 0x2 ;  /* 0x000000121d120211 */ /* 0x001fc800078a10ff */
[----:B------:R-:W-:-:S05]  /*18d0*/  @P0 LEA.HI.X R19, R29, R19, R28, 0x2, P5 ;  /* 0x000000131d130211 */ /* 0x000fca00028f141c */
[----:B------:R-:W5:Y:S01]  /*18e0*/  @P0 LDG.E R18, desc[UR8][R18.64+0xc] ;  /* 0x00000c0812120981 */ /* 0x000f62000c1e1900 */
        /* <DEDUP_REMOVED lines=14> */
.L_x_17:
[----:B------:R-:W-:Y:S05]  /*19d0*/  BSYNC.RECONVERGENT B0 ;  /* 0x0000000000007941 */ /* 0x000fea0003800200 */
.L_x_16:
[----:B------:R-:W2:Y:S02]  /*19e0*/  LDCU UR5, c[0x0][0x360] ;  /* 0x00006c00ff0577ac */ /* 0x000ea40008000800 */
[----:B--2---:R-:W-:-:S04]  /*19f0*/  ULEA UR4, UR5, UR4, 0x2 ;  /* 0x0000000405047291 */ /* 0x004fc8000f8e10ff */
[----:B------:R-:W-:-:S09]  /*1a00*/  UISETP.GE.U32.AND UP0, UPT, UR4, 0x10, UPT ;  /* 0x000000100400788c */ /* 0x000fd2000bf06070 */
[----:B------:R-:W-:Y:S05]  /*1a10*/  BRA.U !UP0, `(.L_x_18) ;  /* 0xfffffff1084c7547 */ /* 0x000fea000b83ffff */
[----:B------:R-:W2:Y:S08]  /*1a20*/  S2UR UR5, SR_CgaCtaId ;  /* 0x00000000000579c3 */ /* 0x000eb00000008800 */
[----:B------:R-:W-:Y:S06]  /*1a30*/  BAR.SYNC.DEFER_BLOCKING 0x0 ;  /* 0x0000000000007b1d */ /* 0x000fec0000010000 */
[----:B------:R-:W-:-:S02]  /*1a40*/  UMOV UR4, 0x400 ;  /* 0x0000040000047882 */ /* 0x000fc40000000000 */
[----:B--2---:R-:W-:-:S03]  /*1a50*/  ULEA UR6, UR5, UR4, 0x18 ;  /* 0x0000000405067291 */ /* 0x004fc6000f8ec0ff */
[----:B------:R-:W-:-:S09]  /*1a60*/  UMOV UR4, URZ ;  /* 0x000000ff00047c82 */ /* 0x000fd20008000000 */
.L_x_19:
[----:B------:R-:W2:Y:S01]  /*1a70*/  S2UR UR7, SR_CgaCtaId ;  /* 0x00000000000779c3 */ /* 0x000ea20000008800 */
[----:B------:R-:W-:Y:S01]  /*1a80*/  UMOV UR5, 0x400 ;  /* 0x0000040000057882 */ /* 0x000fe20000000000 */
[----:B------:R-:W-:Y:S01]  /*1a90*/  ISETP.GT.U32.AND P0, PT, R3, 0x3, PT ;  /* 0x000000030300780c */ /* 0x000fe20003f04070 */
[----:B------:R-:W-:Y:S01]  /*1aa0*/  UIADD3 UR5, UPT, UPT, UR5, 0x400, URZ ;  /* 0x0000040005057890 */ /* 0x000fe2000fffe0ff */
[----:B01-3--:R-:W-:Y:S01]  /*1ab0*/  IMAD.MOV.U32 R34, RZ, RZ, RZ ;  /* 0x000000ffff227224 */ /* 0x00bfe200078e00ff */
[----:B------:R-:W-:Y:S02]  /*1ac0*/  CS2R R32, SRZ ;  /* 0x0000000000207805 */ /* 0x000fe4000001ff00 */
[----:B------:R-:W-:Y:S02]  /*1ad0*/  CS2R R28, SRZ ;  /* 0x00000000001c7805 */ /* 0x000fe4000001ff00 */
[----:B------:R-:W-:Y:S01]  /*1ae0*/  CS2R R30, SRZ ;  /* 0x00000000001e7805 */ /* 0x000fe2000001ff00 */
[----:B------:R-:W-:Y:S01]  /*1af0*/  IMAD.MOV.U32 R19, RZ, RZ, RZ ;  /* 0x000000ffff137224 */ /* 0x000fe200078e00ff */
[----:B--2---:R-:W-:-:S02]  /*1b00*/  ULEA UR5, UR7, UR5, 0x18 ;  /* 0x0000000507057291 */ /* 0x004fc4000f8ec0ff */
[----:B------:R-:W-:Y:S02]  /*1b10*/  ULEA UR7, UR4, UR6, 0x2 ;  /* 0x0000000604077291 */ /* 0x000fe4000f8e10ff */
[----:B------:R-:W-:Y:S02]  /*1b20*/  ULEA UR5, UR4, UR5, 0x6 ;  /* 0x0000000504057291 */ /* 0x000fe4000f8e30ff */
[----:B------:R-:W-:Y:S02]  /*1b30*/  UIADD3 UR4, UPT, UPT, UR4, 0x2, URZ ;  /* 0x0000000204047890 */ /* 0x000fe4000fffe0ff */
[----:B------:R-:W-:Y:S02]  /*1b40*/  LEA R17, R0, UR7, 0x8 ;  /* 0x0000000700117c11 */ /* 0x000fe4000f8e40ff */
[----:B------:R-:W-:Y:S01]  /*1b50*/  LEA R18, R3, UR5, 0x4 ;  /* 0x0000000503127c11 */ /* 0x000fe2000f8e20ff */
[----:B------:R-:W-:Y:S02]  /*1b60*/  UISETP.NE.AND UP0, UPT, UR4, 0x10, UPT ;  /* 0x000000100400788c */ /* 0x000fe4000bf05270 */
[----:B------:R-:W-:Y:S04]  /*1b70*/  @!P1 LDS R34, [R17] ;  /* 0x0000000011229984 */ /* 0x000fe80000000800 */
[----:B------:R-:W0:Y:S04]  /*1b80*/  @!P0 LDS R32, [R18] ;  /* 0x0000000012208984 */ /* 0x000e280000000800 */
[----:B------:R-:W1:Y:S04]  /*1b90*/  @!P0 LDS R29, [R18+0x4] ;  /* 0x00000400121d8984 */ /* 0x000e680000000800 */
[----:B------:R-:W2:Y:S04]  /*1ba0*/  @!P0 LDS R30, [R18+0x8] ;  /* 0x00000800121e8984 */ /* 0x000ea80000000800 */
[----:B------:R-:W3:Y:S04]  /*1bb0*/  @!P0 LDS R19, [R18+0xc] ;  /* 0x00000c0012138984 */ /* 0x000ee80000000800 */
[----:B------:R-:W4:Y:S04]  /*1bc0*/  @!P1 LDS R33, [R17+0x40] ;  /* 0x0000400011219984 */ /* 0x000f280000000800 */
[----:B------:R-:W5:Y:S04]  /*1bd0*/  @!P1 LDS R31, [R17+0x80] ;  /* 0x00008000111f9984 */ /* 0x000f680000000800 */
[----:B------:R-:W5:Y:S01]  /*1be0*/  @!P1 LDS R28, [R17+0xc0] ;  /* 0x0000c000111c9984 */ /* 0x000f620000000800 */
[-C--:B0-----:R-:W-:Y:S01]  /*1bf0*/  FFMA R15, R32, R34.reuse, R15 ;  /* 0x00000022200f7223 */ /* 0x081fe2000000000f */
[-C--:B-1----:R-:W-:Y:S01]  /*1c00*/  FFMA R14, R29, R34.reuse, R14 ;  /* 0x000000221d0e7223 */ /* 0x082fe2000000000e */
[-C--:B--2---:R-:W-:Y:S01]  /*1c10*/  FFMA R13, R30, R34.reuse, R13 ;  /* 0x000000221e0d7223 */ /* 0x084fe2000000000d */
[----:B---3--:R-:W-:Y:S01]  /*1c20*/  FFMA R12, R19, R34, R12 ;  /* 0x00000022130c7223 */ /* 0x008fe2000000000c */
[----:B------:R-:W-:-:S02]  /*1c30*/  IMAD.MOV.U32 R34, RZ, RZ, RZ ;  /* 0x000000ffff227224 */ /* 0x000fc400078e00ff */
[-C--:B----4-:R-:W-:Y:S01]  /*1c40*/  FFMA R11, R32, R33.reuse, R11 ;  /* 0x00000021200b7223 */ /* 0x090fe2000000000b */
[-C--:B------:R-:W-:Y:S01]  /*1c50*/  FFMA R10, R29, R33.reuse, R10 ;  /* 0x000000211d0a7223 */ /* 0x080fe2000000000a */
[-C--:B------:R-:W-:Y:S01]  /*1c60*/  FFMA R9, R30, R33.reuse, R9 ;  /* 0x000000211e097223 */ /* 0x080fe20000000009 */
[----:B------:R-:W-:Y:S01]  /*1c70*/  FFMA R8, R19, R33, R8 ;  /* 0x0000002113087223 */ /* 0x000fe20000000008 */
[-C--:B-----5:R-:W-:Y:S01]  /*1c80*/  FFMA R7, R32, R31.reuse, R7 ;  /* 0x0000001f20077223 */ /* 0x0a0fe20000000007 */
[-C--:B------:R-:W-:Y:S01]  /*1c90*/  FFMA R6, R29, R31.reuse, R6 ;  /* 0x0000001f1d067223 */ /* 0x080fe20000000006 */
[-C--:B------:R-:W-:Y:S01]  /*1ca0*/  FFMA R5, R30, R31.reuse, R5 ;  /* 0x0000001f1e057223 */ /* 0x080fe20000000005 */
[----:B------:R-:W-:Y:S01]  /*1cb0*/  FFMA R4, R19, R31, R4 ;  /* 0x0000001f13047223 */ /* 0x000fe20000000004 */
[-C--:B------:R-:W-:Y:S01]  /*1cc0*/  FFMA R20, R32, R28.reuse, R20 ;  /* 0x0000001c20147223 */ /* 0x080fe20000000014 */
[-C--:B------:R-:W-:Y:S01]  /*1cd0*/  FFMA R21, R29, R28.reuse, R21 ;  /* 0x0000001c1d157223 */ /* 0x080fe20000000015 */
[-C--:B------:R-:W-:Y:S01]  /*1ce0*/  FFMA R22, R30, R28.reuse, R22 ;  /* 0x0000001c1e167223 */ /* 0x080fe20000000016 */
[----:B------:R-:W-:Y:S01]  /*1cf0*/  FFMA R23, R19, R28, R23 ;  /* 0x0000001c13177223 */ /* 0x000fe20000000017 */
[----:B------:R-:W-:-:S02]  /*1d00*/  CS2R R30, SRZ ;  /* 0x00000000001e7805 */ /* 0x000fc4000001ff00 */
[----:B------:R-:W-:Y:S01]  /*1d10*/  CS2R R28, SRZ ;  /* 0x00000000001c7805 */ /* 0x000fe2000001ff00 */
[----:B------:R-:W-:Y:S01]  /*1d20*/  IMAD.MOV.U32 R19, RZ, RZ, RZ ;  /* 0x000000ffff137224 */ /* 0x000fe200078e00ff */
[----:B------:R-:W-:Y:S01]  /*1d30*/  CS2R R32, SRZ ;  /* 0x0000000000207805 */ /* 0x000fe2000001ff00 */
[----:B------:R-:W-:Y:S04]  /*1d40*/  @!P1 LDS R34, [R17+0x4] ;  /* 0x0000040011229984 */ /* 0x000fe80000000800 */
[----:B------:R-:W0:Y:S04]  /*1d50*/  @!P0 LDS R30, [R18+0x40] ;  /* 0x00004000121e8984 */ /* 0x000e280000000800 */
        /* <DEDUP_REMOVED lines=22> */
[----:B------:R-:W-:Y:S06]  /*1ec0*/  BRA.U UP0, `(.L_x_19) ;  /* 0xfffffff900e87547 */ /* 0x000fec000b83ffff */
[----:B------:R-:W0:Y:S01]  /*1ed0*/  LDCU UR4, c[0x0][0x3a0] ;  /* 0x00007400ff0477ac */ /* 0x000e220008000800 */
[----:B------:R-:W-:Y:S01]  /*1ee0*/  VIADD R16, R16, 0x10 ;  /* 0x0000001010107836 */ /* 0x000fe20000000000 */
[----:B------:R-:W-:Y:S04]  /*1ef0*/  BAR.SYNC.DEFER_BLOCKING 0x0 ;  /* 0x0000000000007b1d */ /* 0x000fe80000010000 */
[----:B0-----:R-:W-:-:S13]  /*1f00*/  ISETP.GE.AND P0, PT, R16, UR4, PT ;  /* 0x0000000410007c0c */ /* 0x001fda000bf06270 */
[----:B------:R-:W-:Y:S05]  /*1f10*/  @!P0 BRA `(.L_x_20) ;  /* 0xffffffe000948947 */ /* 0x000fea000383ffff */
.L_x_0:
[----:B------:R-:W0:Y:S01]  /*1f20*/  LDCU.64 UR6, c[0x0][0x398] ;  /* 0x00007300ff0677ac */ /* 0x000e220008000a00 */
[C---:B------:R-:W-:Y:S02]  /*1f30*/  VIADD R28, R25.reuse, 0x1 ;  /* 0x00000001191c7836 */ /* 0x040fe40000000000 */
[C---:B------:R-:W-:Y:S01]  /*1f40*/  VIADD R0, R24.reuse, 0x1 ;  /* 0x0000000118007836 */ /* 0x040fe20000000000 */
[----:B------:R-:W1:Y:S01]  /*1f50*/  LDCU.64 UR4, c[0x0][0x390] ;  /* 0x00007200ff0477ac */ /* 0x000e620008000a00 */
[C---:B------:R-:W-:Y:S01]  /*1f60*/  VIADD R29, R24.reuse, 0x2 ;  /* 0x00000002181d7836 */ /* 0x040fe20000000000 */
[----:B0-----:R-:W-:Y:S01]  /*1f70*/  ISETP.GE.AND P2, PT, R24, UR7, PT ;  /* 0x0000000718007c0c */ /* 0x001fe2000bf46270 */
[C---:B------:R-:W-:Y:S01]  /*1f80*/  IMAD R27, R25.reuse, UR7, RZ ;  /* 0x00000007191b7c24 */ /* 0x040fe2000f8e02ff */
[----:B------:R-:W-:Y:S02]  /*1f90*/  ISETP.GE.AND P3, PT, R0, UR7, PT ;  /* 0x0000000700007c0c */ /* 0x000fe4000bf66270 */
[----:B------:R-:W-:-:S02]  /*1fa0*/  ISETP.GE.OR P1, PT, R25, UR6, P2 ;  /* 0x0000000619007c0c */ /* 0x000fc40009726670 */
[----:B------:R-:W-:Y:S02]  /*1fb0*/  ISETP.GE.OR P6, PT, R28, UR6, P2 ;  /* 0x000000061c007c0c */ /* 0x000fe400097c6670 */
[----:B------:R-:W-:Y:S02]  /*1fc0*/  SHF.R.S32.HI R0, RZ, 0x1f, R24 ;  /* 0x0000001fff007819 */ /* 0x000fe40000011418 */
[C---:B------:R-:W-:Y:S02]  /*1fd0*/  IADD3 R17, P0, PT, R24.reuse, R27, RZ ;  /* 0x0000001b18117210 */ /* 0x040fe40007f1e0ff */
[----:B------:R-:W-:Y:S02]  /*1fe0*/  ISETP.GE.OR P5, PT, R25, UR6, P3 ;  /* 0x0000000619007c0c */ /* 0x000fe40009fa6670 */
[----:B------:R-:W-:Y:S02]  /*1ff0*/  LEA.HI.X.SX32 R26, R27, R0, 0x1, P0 ;  /* 0x000000001b1a7211 */ /* 0x000fe400000f0eff */
[----:B-1----:R-:W-:Y:S01]  /*2000*/  LEA R16, P4, R17, UR4, 0x2 ;  /* 0x0000000411107c11 */ /* 0x002fe2000f8810ff */
[----:B------:R-:W0:Y:S01]  /*2010*/  @!P1 LDC.64 R18, c[0x0][0x390] ;  /* 0x0000e400ff129b82 */ /* 0x000e220000000a00 */
[C---:B------:R-:W-:Y:S01]  /*2020*/  @!P1 IMAD.IADD R3, R24.reuse, 0x1, R27 ;  /* 0x0000000118039824 */ /* 0x040fe200078e021b */
[----:B------:R-:W-:Y:S01]  /*2030*/  ISETP.GE.AND P0, PT, R29, UR7, PT ;  /* 0x000000071d007c0c */ /* 0x000fe2000bf06270 */
[----:B------:R-:W-:Y:S01]  /*2040*/  VIADD R29, R24, 0x3 ;  /* 0x00000003181d7836 */ /* 0x000fe20000000000 */
[----:B------:R-:W-:Y:S01]  /*2050*/  LEA.HI.X R17, R17, UR5, R26, 0x2, P4 ;  /* 0x0000000511117c11 */ /* 0x000fe2000a0f141a */
[----:B------:R-:W-:Y:S01]  /*2060*/  VIADD R27, R27, UR7 ;  /* 0x000000071b1b7c36 */ /* 0x000fe20008000000 */
[C---:B------:R-:W-:Y:S01]  /*2070*/  ISETP.GE.OR P4, PT, R25.reuse, UR6, P0 ;  /* 0x0000000619007c0c */ /* 0x040fe20008786670 */
[----:B------:R-:W-:-:S02]  /*2080*/  VIADD R26, R25, 0x2 ;  /* 0x00000002191a7836 */ /* 0x000fc40000000000 */
[----:B0-----:R-:W-:Y:S02]  /*2090*/  @!P1 IMAD.WIDE R18, R3, 0x4, R18 ;  /* 0x0000000403129825 */ /* 0x001fe400078e0212 */
[----:B------:R-:W0:Y:S03]  /*20a0*/  @!P6 LDC.64 R2, c[0x0][0x390] ;  /* 0x0000e400ff02eb82 */ /* 0x000e260000000a00 */
[----:B------:R1:W-:Y:S01]  /*20b0*/  @!P1 STG.E desc[UR8][R18.64], R15 ;  /* 0x0000000f12009986 */ /* 0x0003e2000c101908 */
[----:B------:R-:W-:Y:S01]  /*20c0*/  ISETP.GE.AND P1, PT, R29, UR7, PT ;  /* 0x000000071d007c0c */ /* 0x000fe2000bf26270 */
[----:B------:R-:W-:Y:S02]  /*20d0*/  @!P6 IMAD.IADD R29, R24, 0x1, R27 ;  /* 0x00000001181de824 */ /* 0x000fe400078e021b */
[----:B------:R2:W-:Y:S01]  /*20e0*/  @!P5 STG.E desc[UR8][R16.64+0x4], R14 ;  /* 0x0000040e1000d986 */ /* 0x0005e2000c101908 */
[C---:B------:R-:W-:Y:S01]  /*20f0*/  ISETP.GE.OR P5, PT, R25.reuse, UR6, P1 ;  /* 0x0000000619007c0c */ /* 0x040fe20008fa6670 */
[----:B------:R-:W-:-:S02]  /*2100*/  VIADD R25, R25, 0x3 ;  /* 0x0000000319197836 */ /* 0x000fc40000000000 */
[----:B------:R-:W-:Y:S01]  /*2110*/  @!P4 STG.E desc[UR8][R16.64+0x8], R13 ;  /* 0x0000080d1000c986 */ /* 0x000fe2000c101908 */
[----:B------:R-:W-:Y:S02]  /*2120*/  ISETP.GE.OR P4, PT, R26, UR6, P2 ;  /* 0x000000061a007c0c */ /* 0x000fe40009786670 */
[----:B------:R-:W-:-:S07]  /*2130*/  ISETP.GE.OR P2, PT, R25, UR6, P2 ;  /* 0x0000000619007c0c */ /* 0x000fce0009746670 */
[----:B------:R-:W-:Y:S01]  /*2140*/  @!P5 STG.E desc[UR8][R16.64+0xc], R12 ;  /* 0x00000c0c1000d986 */ /* 0x000fe2000c101908 */
[----:B-1----:R-:W-:Y:S01]  /*2150*/  IADD3 R15, P5, PT, R24, R27, RZ ;  /* 0x0000001b180f7210 */ /* 0x002fe20007fbe0ff */
[----:B0-----:R-:W-:Y:S02]  /*2160*/  @!P6 IMAD.WIDE R2, R29, 0x4, R2 ;  /* 0x000000041d02e825 */ /* 0x001fe400078e0202 */
[----:B------:R-:W0:Y:S01]  /*2170*/  @!P4 LDC.64 R18, c[0x0][0x390] ;  /* 0x0000e400ff12cb82 */ /* 0x000e220000000a00 */
[----:B------:R-:W-:Y:S02]  /*2180*/  LEA.HI.X.SX32 R30, R27, R0, 0x1, P5 ;  /* 0x000000001b1e7211 */ /* 0x000fe400028f0eff */
[----:B--2---:R-:W-:Y:S01]  /*2190*/  LEA R14, P5, R15, UR4, 0x2 ;  /* 0x000000040f0e7c11 */ /* 0x004fe2000f8a10ff */
[----:B------:R1:W-:Y:S01]  /*21a0*/  @!P6 STG.E desc[UR8][R2.64], R11 ;  /* 0x0000000b0200e986 */ /* 0x0003e2000c101908 */
[----:B------:R-:W-:Y:S01]  /*21b0*/  ISETP.GE.OR P6, PT, R28, UR6, P3 ;  /* 0x000000061c007c0c */ /* 0x000fe20009fc6670 */
[----:B------:R-:W-:Y:S01]  /*21c0*/  VIADD R27, R27, UR7 ;  /* 0x000000071b1b7c36 */ /* 0x000fe20008000000 */
[----:B------:R-:W-:-:S02]  /*21d0*/  LEA.HI.X R15, R15, UR5, R30, 0x2, P5 ;  /* 0x000000050f0f7c11 */ /* 0x000fc4000a8f141e */
[----:B------:R-:W-:Y:S01]  /*21e0*/  ISETP.GE.OR P5, PT, R28, UR6, P0 ;  /* 0x000000061c007c0c */ /* 0x000fe200087a6670 */
[----:B-1----:R-:W-:Y:S01]  /*21f0*/  @!P4 IMAD.IADD R11, R24, 0x1, R27 ;  /* 0x00000001180bc824 */ /* 0x002fe200078e021b */
[----:B------:R-:W1:Y:S07]  /*2200*/  @!P2 LDC.64 R2, c[0x0][0x390] ;  /* 0x0000e400ff02ab82 */ /* 0x000e6e0000000a00 */
[----:B------:R2:W-:Y:S01]  /*2210*/  @!P6 STG.E desc[UR8][R14.64+0x4], R10 ;  /* 0x0000040a0e00e986 */ /* 0x0005e2000c101908 */
[----:B------:R-:W-:-:S03]  /*2220*/  ISETP.GE.OR P6, PT, R28, UR6, P1 ;  /* 0x000000061c007c0c */ /* 0x000fc60008fc6670 */
[----:B------:R3:W-:Y:S01]  /*2230*/  @!P5 STG.E desc[UR8][R14.64+0x8], R9 ;  /* 0x000008090e00d986 */ /* 0x0007e2000c101908 */
[----:B------:R-:W-:Y:S01]  /*2240*/  IADD3 R12, P5, PT, R24, R27, RZ ;  /* 0x0000001b180c7210 */ /* 0x000fe20007fbe0ff */
[----:B0-----:R-:W-:-:S03]  /*2250*/  @!P4 IMAD.WIDE R18, R11, 0x4, R18 ;  /* 0x000000040b12c825 */ /* 0x001fc600078e0212 */
[C---:B------:R-:W-:Y:S01]  /*2260*/  LEA.HI.X.SX32 R11, R27.reuse, R0, 0x1, P5 ;  /* 0x000000001b0b7211 */ /* 0x040fe200028f0eff */
[----:B------:R-:W-:Y:S01]  /*2270*/  VIADD R27, R27, UR7 ;  /* 0x000000071b1b7c36 */ /* 0x000fe20008000000 */
[----:B--2---:R-:W-:-:S03]  /*2280*/  LEA R10, P5, R12, UR4, 0x2 ;  /* 0x000000040c0a7c11 */ /* 0x004fc6000f8a10ff */
[----:B------:R0:W-:Y:S01]  /*2290*/  @!P6 STG.E desc[UR8][R14.64+0xc], R8 ;  /* 0x00000c080e00e986 */ /* 0x0001e2000c101908 */
[----:B------:R-:W-:Y:S01]  /*22a0*/  ISETP.GE.OR P6, PT, R26, UR6, P3 ;  /* 0x000000061a007c0c */ /* 0x000fe20009fc6670 */
[----:B---3--:R-:W-:Y:S01]  /*22b0*/  @!P2 IMAD.IADD R9, R24, 0x1, R27 ;  /* 0x000000011809a824 */ /* 0x008fe200078e021b */
[----:B------:R-:W-:Y:S01]  /*22c0*/  LEA.HI.X R11, R12, UR5, R11, 0x2, P5 ;  /* 0x000000050c0b7c11 */ /* 0x000fe2000a8f140b */
[----:B------:R2:W-:Y:S01]  /*22d0*/  @!P4 STG.E desc[UR8][R18.64], R7 ;  /* 0x000000071200c986 */ /* 0x0005e2000c101908 */
[C---:B------:R-:W-:Y:S02]  /*22e0*/  ISETP.GE.OR P4, PT, R26.reuse, UR6, P0 ;  /* 0x000000061a007c0c */ /* 0x040fe40008786670 */
[----:B------:R-:W-:Y:S02]  /*22f0*/  ISETP.GE.OR P5, PT, R26, UR6, P1 ;  /* 0x000000061a007c0c */ /* 0x000fe40008fa6670 */
[----:B------:R-:W-:Y:S01]  /*2300*/  ISETP.GE.OR P3, PT, R25, UR6, P3 ;  /* 0x0000000619007c0c */ /* 0x000fe20009f66670 */
[----:B-1----:R-:W-:Y:S01]  /*2310*/  @!P2 IMAD.WIDE R2, R9, 0x4, R2 ;  /* 0x000000040902a825 */ /* 0x002fe200078e0202 */
[----:B------:R-:W-:-:S02]  /*2320*/  ISETP.GE.OR P0, PT, R25, UR6, P0 ;  /* 0x0000000619007c0c */ /* 0x000fc40008706670 */
[----:B------:R-:W-:Y:S01]  /*2330*/  ISETP.GE.OR P1, PT, R25, UR6, P1 ;  /* 0x0000000619007c0c */ /* 0x000fe20008f26670 */
[----:B------:R2:W-:Y:S01]  /*2340*/  @!P6 STG.E desc[UR8][R10.64+0x4], R6 ;  /* 0x000004060a00e986 */ /* 0x0005e2000c101908 */
[----:B------:R-:W-:-:S03]  /*2350*/  IADD3 R12, P6, PT, R24, R27, RZ ;  /* 0x0000001b180c7210 */ /* 0x000fc60007fde0ff */
[----:B------:R2:W-:Y:S01]  /*2360*/  @!P4 STG.E desc[UR8][R10.64+0x8], R5 ;  /* 0x000008050a00c986 */ /* 0x0005e2000c101908 */
[----:B------:R-:W-:Y:S02]  /*2370*/  LEA.HI.X.SX32 R27, R27, R0, 0x1, P6 ;  /* 0x000000001b1b7211 */ /* 0x000fe400030f0eff */
[C---:B0-----:R-:W-:Y:S01]  /*2380*/  LEA R8, P6, R12.reuse, UR4, 0x2 ;  /* 0x000000040c087c11 */ /* 0x041fe2000f8c10ff */
[----:B------:R2:W-:Y:S03]  /*2390*/  @!P5 STG.E desc[UR8][R10.64+0xc], R4 ;  /* 0x00000c040a00d986 */ /* 0x0005e6000c101908 */
[----:B------:R-:W-:Y:S01]  /*23a0*/  LEA.HI.X R9, R12, UR5, R27, 0x2, P6 ;  /* 0x000000050c097c11 */ /* 0x000fe2000b0f141b */
[----:B------:R2:W-:Y:S04]  /*23b0*/  @!P2 STG.E desc[UR8][R2.64], R20 ;  /* 0x000000140200a986 */ /* 0x0005e8000c101908 */
[----:B------:R2:W-:Y:S04]  /*23c0*/  @!P3 STG.E desc[UR8][R8.64+0x4], R21 ;  /* 0x000004150800b986 */ /* 0x0005e8000c101908 */
[----:B------:R2:W-:Y:S01]  /*23d0*/  @!P0 STG.E desc[UR8][R8.64+0x8], R22 ;  /* 0x0000081608008986 */ /* 0x0005e2000c101908 */
[----:B------:R-:W-:Y:S05]  /*23e0*/  @P1 EXIT ;  /* 0x000000000000194d */ /* 0x000fea0003800000 */
[----:B------:R-:W-:Y:S01]  /*23f0*/  STG.E desc[UR8][R8.64+0xc], R23 ;  /* 0x00000c1708007986 */ /* 0x000fe2000c101908 */
[----:B------:R-:W-:Y:S05]  /*2400*/  EXIT ;  /* 0x000000000000794d */ /* 0x000fea0003800000 */
.L_x_21:
[----:B------:R-:W-:-:S00]  /*2410*/  BRA `(.L_x_21) ;  /* 0xfffffffc00fc7947 */ /* 0x000fc0000383ffff */
[----:B------:R-:W-:-:S00]  /*2420*/  NOP ;  /* 0x0000000000007918 */ /* 0x000fc00000000000 */
        /* <DEDUP_REMOVED lines=13> */
.L_x_22:


//--------------------- .nv.shared._Z9gpu_sgemmILj16EEvPfS0_S0_iii --------------------------
	.section	.nv.shared._Z9gpu_sgemmILj16EEvPfS0_S0_iii,"aw",@nobits
	.sectionflags	@""
	.align	4
.nv.shared._Z9gpu_sgemmILj16EEvPfS0_S0_iii:
	.zero		3072


//--------------------- .nv.shared.reserved.0     --------------------------
	.section	.nv.shared.reserved.0,"aw",@nobits
	.weak		__nv_reservedSMEM_offset_0_alias
	.size		__nv_reservedSMEM_offset_0_alias, 0, 64
	.other		__nv_reservedSMEM_offset_0_alias,@"STO_CUDA_RESERVED_SHARED STV_DEFAULT"
__nv_reservedSMEM_offset_0_alias:
	.zero		0
	.zero		64


//--------------------- .nv.constant0._Z9gpu_sgemmILj16EEvPfS0_S0_iii --------------------------
	.section	.nv.constant0._Z9gpu_sgemmILj16EEvPfS0_S0_iii,"a",@progbits
	.sectionflags	@""
	.align	4
.nv.constant0._Z9gpu_sgemmILj16EEvPfS0_S0_iii:
	.zero		932


//--------------------- SYMBOLS --------------------------

	.type		.nv.reservedSmem.offset0,@object
	.size		.nv.reservedSmem.offset0,0x4
	.type		.nv.reservedSmem.cap,@object
	.size		.nv.reservedSmem.cap,0x4
